	.target	sm_90a

	.elftype	@"ET_EXEC"


//--------------------- .note.nv.tkinfo           --------------------------
	.section	.note.nv.tkinfo,"",@"SHT_NOTE"
	.sectionflags	@"SHF_NOTE_NV_TKINFO"
	.tkinfo
        /*0018*/ 	.word	0x00000002
        /*0030*/ 	.string	""
        /*0030*/ 	.string	"ptxas"
        /*0030*/ 	.string	"Cuda compilation tools, release 13.0, V13.0.88"
        /*0030*/ 	.string	"Build cuda_13.0.r13.0/compiler.36424714_0"
        /*0030*/ 	.string	"-arch sm_90a -m 64 "



//--------------------- .note.nv.cuinfo           --------------------------
	.section	.note.nv.cuinfo,"",@"SHT_NOTE"
	.sectionflags	@"SHF_NOTE_NV_CUINFO"
        /*0018*/ 	.short	0x0002
        /*001a*/ 	.short	0x005a
        /*001c*/ 	.short	0x0082
	.zero		2


//--------------------- .nv.info                  --------------------------
	.section	.nv.info,"",@"SHT_CUDA_INFO"
	.align	4


	//----- nvinfo : EIATTR_REGCOUNT
	.align		4
        /*0000*/ 	.byte	0x04, 0x2f
        /*0002*/ 	.short	(.L_15 - .L_14)
	.align		4
.L_14:
        /*0004*/ 	.word	index@(_ZN7cutlass13device_kernelINS_4gemm6kernel13GemmUniversalIN4cute5tupleIJiiiiEEENS1_10collective13CollectiveMmaINS1_34MainloopSm90TmaGmmaWarpSpecializedILi4ENS5_IJNS4_1CILi1EEESB_SB_EEENS1_32KernelTmaWarpSpecializedPingpongEEENS5_IJNSA_ILi64EEENSA_ILi128EEESF_EEENS_10tfloat32_tENS5_IJlSB_lEEESI_SJ_NS4_8TiledMMAINS4_8MMA_AtomIJNS4_4SM904GMMA30MMA_64x128x8_F32TF32TF32_SS_TNILNSN_7ScaleInE1ELSP_1EEEEEENS4_6LayoutISC_NS5_IJNSA_ILi0EEEST_ST_EEEEENS5_IJNS4_10UnderscoreESW_SW_EEEEENS4_13SM90_TMA_LOADENS4_14ComposedLayoutINS4_7SwizzleILi3ELi4ELi3EEENS4_18smem_ptr_flag_bitsILi32EEENSS_INS5_IJNSA_ILi8EEENSA_ILi32EEEEEENS5_IJS16_SB_EEEEEEEvNS4_8identityESZ_S1A_vS1B_EENS_8epilogue10collective6detail29Sm90TmaWarpSpecializedAdapterINS1E_15DefaultEpilogueISI_SJ_SJ_NS1D_6thread17LinearCombinationISI_Li1EffLNS1I_9ScaleType4KindE0ELNS_15FloatRoundStyleE2ESI_EENS1_15EpilogueDefaultEEEEEvvEEEEvNT_6ParamsE)
        /*0008*/ 	.word	0x000000a8


	//----- nvinfo : EIATTR_FRAME_SIZE
	.align		4
.L_15:
        /*000c*/ 	.byte	0x04, 0x11
        /*000e*/ 	.short	(.L_17 - .L_16)
	.align		4
.L_16:
        /*0010*/ 	.word	index@(_ZN7cutlass13device_kernelINS_4gemm6kernel13GemmUniversalIN4cute5tupleIJiiiiEEENS1_10collective13CollectiveMmaINS1_34MainloopSm90TmaGmmaWarpSpecializedILi4ENS5_IJNS4_1CILi1EEESB_SB_EEENS1_32KernelTmaWarpSpecializedPingpongEEENS5_IJNSA_ILi64EEENSA_ILi128EEESF_EEENS_10tfloat32_tENS5_IJlSB_lEEESI_SJ_NS4_8TiledMMAINS4_8MMA_AtomIJNS4_4SM904GMMA30MMA_64x128x8_F32TF32TF32_SS_TNILNSN_7ScaleInE1ELSP_1EEEEEENS4_6LayoutISC_NS5_IJNSA_ILi0EEEST_ST_EEEEENS5_IJNS4_10UnderscoreESW_SW_EEEEENS4_13SM90_TMA_LOADENS4_14ComposedLayoutINS4_7SwizzleILi3ELi4ELi3EEENS4_18smem_ptr_flag_bitsILi32EEENSS_INS5_IJNSA_ILi8EEENSA_ILi32EEEEEENS5_IJS16_SB_EEEEEEEvNS4_8identityESZ_S1A_vS1B_EENS_8epilogue10collective6detail29Sm90TmaWarpSpecializedAdapterINS1E_15DefaultEpilogueISI_SJ_SJ_NS1D_6thread17LinearCombinationISI_Li1EffLNS1I_9ScaleType4KindE0ELNS_15FloatRoundStyleE2ESI_EENS1_15EpilogueDefaultEEEEEvvEEEEvNT_6ParamsE)
        /*0014*/ 	.word	0x00000000


	//----- nvinfo : EIATTR_MIN_STACK_SIZE
	.align		4
.L_17:
        /*0018*/ 	.byte	0x04, 0x12
        /*001a*/ 	.short	(.L_19 - .L_18)
	.align		4
.L_18:
        /*001c*/ 	.word	index@(_ZN7cutlass13device_kernelINS_4gemm6kernel13GemmUniversalIN4cute5tupleIJiiiiEEENS1_10collective13CollectiveMmaINS1_34MainloopSm90TmaGmmaWarpSpecializedILi4ENS5_IJNS4_1CILi1EEESB_SB_EEENS1_32KernelTmaWarpSpecializedPingpongEEENS5_IJNSA_ILi64EEENSA_ILi128EEESF_EEENS_10tfloat32_tENS5_IJlSB_lEEESI_SJ_NS4_8TiledMMAINS4_8MMA_AtomIJNS4_4SM904GMMA30MMA_64x128x8_F32TF32TF32_SS_TNILNSN_7ScaleInE1ELSP_1EEEEEENS4_6LayoutISC_NS5_IJNSA_ILi0EEEST_ST_EEEEENS5_IJNS4_10UnderscoreESW_SW_EEEEENS4_13SM90_TMA_LOADENS4_14ComposedLayoutINS4_7SwizzleILi3ELi4ELi3EEENS4_18smem_ptr_flag_bitsILi32EEENSS_INS5_IJNSA_ILi8EEENSA_ILi32EEEEEENS5_IJS16_SB_EEEEEEEvNS4_8identityESZ_S1A_vS1B_EENS_8epilogue10collective6detail29Sm90TmaWarpSpecializedAdapterINS1E_15DefaultEpilogueISI_SJ_SJ_NS1D_6thread17LinearCombinationISI_Li1EffLNS1I_9ScaleType4KindE0ELNS_15FloatRoundStyleE2ESI_EENS1_15EpilogueDefaultEEEEEvvEEEEvNT_6ParamsE)
        /*0020*/ 	.word	0x00000000
.L_19:


//--------------------- .nv.compat                --------------------------
	.section	.nv.compat,"",@"SHT_CUDA_COMPAT_INFO"
	.align	4
        /*0000*/ 	.byte	0x02, 0x09, 0x01, 0x00, 0x02, 0x02, 0x04, 0x00, 0x02, 0x05, 0x05, 0x00, 0x03, 0x07, 0x01, 0x01
        /*0010*/ 	.byte	0x02, 0x03, 0x01, 0x00, 0x02, 0x06, 0x01, 0x00, 0x04, 0x0b, 0x08, 0x00, 0x00, 0x00, 0x00, 0x00
        /*0020*/ 	.byte	0x00, 0x00, 0x00, 0x00


//--------------------- .nv.info._ZN7cutlass13device_kernelINS_4gemm6kernel13GemmUniversalIN4cute5tupleIJiiiiEEENS1_10collective13CollectiveMmaINS1_34MainloopSm90TmaGmmaWarpSpecializedILi4ENS5_IJNS4_1CILi1EEESB_SB_EEENS1_32KernelTmaWarpSpecializedPingpongEEENS5_IJNSA_ILi64EEENSA_ILi128EEESF_EEENS_10tfloat32_tENS5_IJlSB_lEEESI_SJ_NS4_8TiledMMAINS4_8MMA_AtomIJNS4_4SM904GMMA30MMA_64x128x8_F32TF32TF32_SS_TNILNSN_7ScaleInE1ELSP_1EEEEEENS4_6LayoutISC_NS5_IJNSA_ILi0EEEST_ST_EEEEENS5_IJNS4_10UnderscoreESW_SW_EEEEENS4_13SM90_TMA_LOADENS4_14ComposedLayoutINS4_7SwizzleILi3ELi4ELi3EEENS4_18smem_ptr_flag_bitsILi32EEENSS_INS5_IJNSA_ILi8EEENSA_ILi32EEEEEENS5_IJS16_SB_EEEEEEEvNS4_8identityESZ_S1A_vS1B_EENS_8epilogue10collective6detail29Sm90TmaWarpSpecializedAdapterINS1E_15DefaultEpilogueISI_SJ_SJ_NS1D_6thread17LinearCombinationISI_Li1EffLNS1I_9ScaleType4KindE0ELNS_15FloatRoundStyleE2ESI_EENS1_15EpilogueDefaultEEEEEvvEEEEvNT_6ParamsE --------------------------
	.section	.nv.info._ZN7cutlass13device_kernelINS_4gemm6kernel13GemmUniversalIN4cute5tupleIJiiiiEEENS1_10collective13CollectiveMmaINS1_34MainloopSm90TmaGmmaWarpSpecializedILi4ENS5_IJNS4_1CILi1EEESB_SB_EEENS1_32KernelTmaWarpSpecializedPingpongEEENS5_IJNSA_ILi64EEENSA_ILi128EEESF_EEENS_10tfloat32_tENS5_IJlSB_lEEESI_SJ_NS4_8TiledMMAINS4_8MMA_AtomIJNS4_4SM904GMMA30MMA_64x128x8_F32TF32TF32_SS_TNILNSN_7ScaleInE1ELSP_1EEEEEENS4_6LayoutISC_NS5_IJNSA_ILi0EEEST_ST_EEEEENS5_IJNS4_10UnderscoreESW_SW_EEEEENS4_13SM90_TMA_LOADENS4_14ComposedLayoutINS4_7SwizzleILi3ELi4ELi3EEENS4_18smem_ptr_flag_bitsILi32EEENSS_INS5_IJNSA_ILi8EEENSA_ILi32EEEEEENS5_IJS16_SB_EEEEEEEvNS4_8identityESZ_S1A_vS1B_EENS_8epilogue10collective6detail29Sm90TmaWarpSpecializedAdapterINS1E_15DefaultEpilogueISI_SJ_SJ_NS1D_6thread17LinearCombinationISI_Li1EffLNS1I_9ScaleType4KindE0ELNS_15FloatRoundStyleE2ESI_EENS1_15EpilogueDefaultEEEEEvvEEEEvNT_6ParamsE,"",@"SHT_CUDA_INFO"
	.sectionflags	@""
	.align	4


	//----- nvinfo : EIATTR_CUDA_API_VERSION
	.align		4
        /*0000*/ 	.byte	0x04, 0x37
        /*0002*/ 	.short	(.L_21 - .L_20)
.L_20:
        /*0004*/ 	.word	0x00000082


	//----- nvinfo : EIATTR_KPARAM_INFO
	.align		4
.L_21:
        /*0008*/ 	.byte	0x04, 0x17
        /*000a*/ 	.short	(.L_23 - .L_22)
.L_22:
        /*000c*/ 	.word	0x00000000
        /*0010*/ 	.short	0x0000
        /*0012*/ 	.short	0x0070
        /*0014*/ 	.byte	0x00, 0xf0, 0x01, 0x10


	//----- nvinfo : EIATTR_SPARSE_MMA_MASK
	.align		4
.L_23:
        /*0018*/ 	.byte	0x03, 0x50
        /*001a*/ 	.short	0x0000


	//----- nvinfo : EIATTR_MAXREG_COUNT
	.align		4
        /*001c*/ 	.byte	0x03, 0x1b
        /*001e*/ 	.short	0x00a8


	//----- nvinfo : EIATTR_NUM_BARRIERS
	.align		4
        /*0020*/ 	.byte	0x02, 0x4c
        /*0022*/ 	.byte	0x01
	.zero		1


	//----- nvinfo : EIATTR_EXTERNS
	.align		4
        /*0024*/ 	.byte	0x04, 0x0f
        /*0026*/ 	.short	(.L_25 - .L_24)


	//   ....[0]....
	.align		4
.L_24:
        /*0028*/ 	.word	index@(__assertfail)


	//----- nvinfo : EIATTR_MERCURY_ISA_VERSION
	.align		4
.L_25:
        /*002c*/ 	.byte	0x03, 0x5f
        /*002e*/ 	.short	0x0101


	//----- nvinfo : EIATTR_INT_WARP_WIDE_INSTR_OFFSETS
	.align		4
        /*0030*/ 	.byte	0x04, 0x31
        /*0032*/ 	.short	(.L_27 - .L_26)


	//   ....[0]....
.L_26:
        /*0034*/ 	.word	0x00000470


	//   ....[1]....
        /*0038*/ 	.word	0x00000490


	//   ....[2]....
        /*003c*/ 	.word	0x00000510


	//   ....[3]....
        /*0040*/ 	.word	0x00000520


	//   ....[4]....
        /*0044*/ 	.word	0x00000530


	//   ....[5]....
        /*0048*/ 	.word	0x00000550


	//   ....[6]....
        /*004c*/ 	.word	0x000005b0


	//   ....[7]....
        /*0050*/ 	.word	0x000005d0


	//----- nvinfo : EIATTR_COOP_GROUP_MASK_REGIDS
	.align		4
.L_27:
        /*0054*/ 	.byte	0x04, 0x29
        /*0056*/ 	.short	(.L_29 - .L_28)


	//   ....[0]....
.L_28:
        /*0058*/ 	.word	0xffffffff


	//   ....[1]....
        /*005c*/ 	.word	0xffffffff


	//   ....[2]....
        /*0060*/ 	.word	0xffffffff


	//   ....[3]....
        /*0064*/ 	.word	0xffffffff


	//   ....[4]....
        /*0068*/ 	.word	0xffffffff


	//   ....[5]....
        /*006c*/ 	.word	0xffffffff


	//----- nvinfo : EIATTR_COOP_GROUP_INSTR_OFFSETS
	.align		4
.L_29:
        /*0070*/ 	.byte	0x04, 0x28
        /*0072*/ 	.short	(.L_31 - .L_30)


	//   ....[0]....
.L_30:
        /*0074*/ 	.word	0x00000050


	//   ....[1]....
        /*0078*/ 	.word	0x00000080


	//   ....[2]....
        /*007c*/ 	.word	0x00000180


	//   ....[3]....
        /*0080*/ 	.word	0x00000390


	//   ....[4]....
        /*0084*/ 	.word	0x000003d0


	//   ....[5]....
        /*0088*/ 	.word	0x00000410


	//----- nvinfo : EIATTR_REG_RECONFIG
	.align		4
.L_31:
        /*008c*/ 	.byte	0x01, 0x54
	.zero		2


	//----- nvinfo : EIATTR_SYSCALL_OFFSETS
	.align		4
        /*0090*/ 	.byte	0x04, 0x46
        /*0092*/ 	.short	(.L_33 - .L_32)


	//   ....[0]....
.L_32:
        /*0094*/ 	.word	0x00001770


	//----- nvinfo : EIATTR_MBARRIER_INSTR_OFFSETS
	.align		4
.L_33:
        /*0098*/ 	.byte	0x04, 0x39
        /*009a*/ 	.short	(.L_35 - .L_34)


	//   ....[0]....
.L_34:
        /*009c*/ 	.word	0x00000300
        /*00a0*/ 	.word	0x000000ff
        /*00a4*/ 	.word	0x00000000
        /*00a8*/ 	.short	0x0100
        /*00aa*/ 	.byte	0x09
	.zero		1


	//   ....[1]....
        /*00ac*/ 	.word	0x00000310
        /*00b0*/ 	.word	0x000000ff
        /*00b4*/ 	.word	0x00000020
        /*00b8*/ 	.short	0x0100
        /*00ba*/ 	.byte	0x09
	.zero		1


	//   ....[2]....
        /*00bc*/ 	.word	0x00000320
        /*00c0*/ 	.word	0x000000ff
        /*00c4*/ 	.word	0x00000008
        /*00c8*/ 	.short	0x0100
        /*00ca*/ 	.byte	0x09
	.zero		1


	//   ....[3]....
        /*00cc*/ 	.word	0x00000330
        /*00d0*/ 	.word	0x000000ff
        /*00d4*/ 	.word	0x00000028
        /*00d8*/ 	.short	0x0100
        /*00da*/ 	.byte	0x09
	.zero		1


	//   ....[4]....
        /*00dc*/ 	.word	0x00000340
        /*00e0*/ 	.word	0x000000ff
        /*00e4*/ 	.word	0x00000010
        /*00e8*/ 	.short	0x0100
        /*00ea*/ 	.byte	0x09
	.zero		1


	//   ....[5]....
        /*00ec*/ 	.word	0x00000350
        /*00f0*/ 	.word	0x000000ff
        /*00f4*/ 	.word	0x00000030
        /*00f8*/ 	.short	0x0100
        /*00fa*/ 	.byte	0x09
	.zero		1


	//   ....[6]....
        /*00fc*/ 	.word	0x00000360
        /*0100*/ 	.word	0x000000ff
        /*0104*/ 	.word	0x00000018
        /*0108*/ 	.short	0x0100
        /*010a*/ 	.byte	0x09
	.zero		1


	//   ....[7]....
        /*010c*/ 	.word	0x00000370
        /*0110*/ 	.word	0x000000ff
        /*0114*/ 	.word	0x00000038
        /*0118*/ 	.short	0x0100
        /*011a*/ 	.byte	0x09
	.zero		1


	//   ....[8]....
        /*011c*/ 	.word	0x000005f0
        /*0120*/ 	.word	0x000000ff
        /*0124*/ 	.word	0x00000070
        /*0128*/ 	.short	0x0100
        /*012a*/ 	.byte	0x09
	.zero		1


	//   ....[9]....
        /*012c*/ 	.word	0x00000600
        /*0130*/ 	.word	0x000000ff
        /*0134*/ 	.word	0x00000078
        /*0138*/ 	.short	0x0100
        /*013a*/ 	.byte	0x09
	.zero		1


	//   ....[10]....
        /*013c*/ 	.word	0x00000640
        /*0140*/ 	.word	0x000000ff
        /*0144*/ 	.word	0x00000050
        /*0148*/ 	.short	0x0100
        /*014a*/ 	.byte	0x0a
	.zero		1


	//   ....[11]....
        /*014c*/ 	.word	0x00000660
        /*0150*/ 	.word	0x000000ff
        /*0154*/ 	.word	0x00000058
        /*0158*/ 	.short	0x0100
        /*015a*/ 	.byte	0x0a
	.zero		1


	//   ....[12]....
        /*015c*/ 	.word	0x00000670
        /*0160*/ 	.word	0x000000ff
        /*0164*/ 	.word	0x00000060
        /*0168*/ 	.short	0x0100
        /*016a*/ 	.byte	0x0a
	.zero		1


	//   ....[13]....
        /*016c*/ 	.word	0x00000680
        /*0170*/ 	.word	0x000000ff
        /*0174*/ 	.word	0x00000068
        /*0178*/ 	.short	0x0100
        /*017a*/ 	.byte	0x0a
	.zero		1


	//   ....[14]....
        /*017c*/ 	.word	0x00001630
        /*0180*/ 	.word	0x0000005f
        /*0184*/ 	.word	0xfffffff8
        /*0188*/ 	.short	0x010a
        /*018a*/ 	.byte	0x3f
	.zero		1


	//   ....[15]....
        /*018c*/ 	.word	0x00001800
        /*0190*/ 	.word	0x00000003
        /*0194*/ 	.word	0x00000000
        /*0198*/ 	.short	0x010a
        /*019a*/ 	.byte	0x3f
	.zero		1


	//   ....[16]....
        /*019c*/ 	.word	0x00001860
        /*01a0*/ 	.word	0x00000003
        /*01a4*/ 	.word	0x00000000
        /*01a8*/ 	.short	0x010a
        /*01aa*/ 	.byte	0x3f
	.zero		1


	//   ....[17]....
        /*01ac*/ 	.word	0x00001d80
        /*01b0*/ 	.word	0x000000ff
        /*01b4*/ 	.word	0x00000000
        /*01b8*/ 	.short	0x010a
        /*01ba*/ 	.byte	0x04
	.zero		1


	//   ....[18]....
        /*01bc*/ 	.word	0x00001dc0
        /*01c0*/ 	.word	0x000000ff
        /*01c4*/ 	.word	0x00000000
        /*01c8*/ 	.short	0x010a
        /*01ca*/ 	.byte	0x04
	.zero		1


	//   ....[19]....
        /*01cc*/ 	.word	0x000021f0
        /*01d0*/ 	.word	0x000000ff
        /*01d4*/ 	.word	0x00000000
        /*01d8*/ 	.short	0x0101
        /*01da*/ 	.byte	0x04
	.zero		1


	//   ....[20]....
        /*01dc*/ 	.word	0x000022e0
        /*01e0*/ 	.word	0x00000063
        /*01e4*/ 	.word	0x00000000
        /*01e8*/ 	.short	0x0101
        /*01ea*/ 	.byte	0x32
	.zero		1


	//   ....[21]....
        /*01ec*/ 	.word	0x000023a0
        /*01f0*/ 	.word	0x000000ff
        /*01f4*/ 	.word	0x00000000
        /*01f8*/ 	.short	0x0101
        /*01fa*/ 	.byte	0x04
	.zero		1


	//   ....[22]....
        /*01fc*/ 	.word	0x000023f0
        /*0200*/ 	.word	0x0000005f
        /*0204*/ 	.word	0x00000008
        /*0208*/ 	.short	0x010a
        /*020a*/ 	.byte	0x3f
	.zero		1


	//   ....[23]....
        /*020c*/ 	.word	0x000064d0
        /*0210*/ 	.word	0x00000060
        /*0214*/ 	.word	0x00000000
        /*0218*/ 	.short	0x0101
        /*021a*/ 	.byte	0x32
	.zero		1


	//   ....[24]....
        /*021c*/ 	.word	0x00006ee0
        /*0220*/ 	.word	0x00000007
        /*0224*/ 	.word	0x00000020
        /*0228*/ 	.short	0x010a
        /*022a*/ 	.byte	0x3f
	.zero		1


	//   ....[25]....
        /*022c*/ 	.word	0x00007340
        /*0230*/ 	.word	0x00000003
        /*0234*/ 	.word	0x00000078
        /*0238*/ 	.short	0x0101
        /*023a*/ 	.byte	0x3f
	.zero		1


	//   ....[26]....
        /*023c*/ 	.word	0x00007ab0
        /*0240*/ 	.word	0x00000007
        /*0244*/ 	.word	0x00000000
        /*0248*/ 	.short	0x010a
        /*024a*/ 	.byte	0x3f
	.zero		1


	//   ....[27]....
        /*024c*/ 	.word	0x00007b30
        /*0250*/ 	.word	0x00000009
        /*0254*/ 	.word	0x00000000
        /*0258*/ 	.short	0x010a
        /*025a*/ 	.byte	0x3f
	.zero		1


	//   ....[28]....
        /*025c*/ 	.word	0x00007bc0
        /*0260*/ 	.word	0x00000006
        /*0264*/ 	.word	0x00000000
        /*0268*/ 	.short	0x010a
        /*026a*/ 	.byte	0x3f
	.zero		1


	//   ....[29]....
        /*026c*/ 	.word	0x00007c50
        /*0270*/ 	.word	0x00000003
        /*0274*/ 	.word	0x00000000
        /*0278*/ 	.short	0x010a
        /*027a*/ 	.byte	0x3f
	.zero		1


	//   ....[30]....
        /*027c*/ 	.word	0x00007cb0
        /*0280*/ 	.word	0x0000005f
        /*0284*/ 	.word	0xfffffff8
        /*0288*/ 	.short	0x010a
        /*028a*/ 	.byte	0x3f
	.zero		1


	//   ....[31]....
        /*028c*/ 	.word	0x00007d00
        /*0290*/ 	.word	0x00000003
        /*0294*/ 	.word	0x00000000
        /*0298*/ 	.short	0x010a
        /*029a*/ 	.byte	0x3f
	.zero		1


	//   ....[32]....
        /*029c*/ 	.word	0x00007d60
        /*02a0*/ 	.word	0x00000004
        /*02a4*/ 	.word	0x00000000
        /*02a8*/ 	.short	0x010a
        /*02aa*/ 	.byte	0x3f
	.zero		1


	//   ....[33]....
        /*02ac*/ 	.word	0x00007db0
        /*02b0*/ 	.word	0x0000005f
        /*02b4*/ 	.word	0x00000008
        /*02b8*/ 	.short	0x010a
        /*02ba*/ 	.byte	0x3f
	.zero		1


	//   ....[34]....
        /*02bc*/ 	.word	0x00007e80
        /*02c0*/ 	.word	0x00000007
        /*02c4*/ 	.word	0x00000020
        /*02c8*/ 	.short	0x010a
        /*02ca*/ 	.byte	0x3f
	.zero		1


	//   ....[35]....
        /*02cc*/ 	.word	0x00007f50
        /*02d0*/ 	.word	0x00000007
        /*02d4*/ 	.word	0x00000000
        /*02d8*/ 	.short	0x010a
        /*02da*/ 	.byte	0x3f
	.zero		1


	//   ....[36]....
        /*02dc*/ 	.word	0x00007fa0
        /*02e0*/ 	.word	0x00000009
        /*02e4*/ 	.word	0x00000000
        /*02e8*/ 	.short	0x010a
        /*02ea*/ 	.byte	0x3f
	.zero		1


	//   ....[37]....
        /*02ec*/ 	.word	0x00007ff0
        /*02f0*/ 	.word	0x00000006
        /*02f4*/ 	.word	0x00000000
        /*02f8*/ 	.short	0x010a
        /*02fa*/ 	.byte	0x3f
	.zero		1


	//----- nvinfo : EIATTR_NUM_MBARRIERS
	.align		4
.L_35:
        /*02fc*/ 	.byte	0x03, 0x38
        /*02fe*/ 	.short	0x000e


	//----- nvinfo : EIATTR_EXIT_INSTR_OFFSETS
	.align		4
        /*0300*/ 	.byte	0x04, 0x1c
        /*0302*/ 	.short	(.L_37 - .L_36)


	//   ....[0]....
.L_36:
        /*0304*/ 	.word	0x00001240


	//   ....[1]....
        /*0308*/ 	.word	0x000012a0


	//   ....[2]....
        /*030c*/ 	.word	0x00006c10


	//   ....[3]....
        /*0310*/ 	.word	0x00006c40


	//   ....[4]....
        /*0314*/ 	.word	0x00007ca0


	//----- nvinfo : EIATTR_MAX_THREADS
	.align		4
.L_37:
        /*0318*/ 	.byte	0x04, 0x05
        /*031a*/ 	.short	(.L_39 - .L_38)
.L_38:
        /*031c*/ 	.word	0x00000180
        /*0320*/ 	.word	0x00000001
        /*0324*/ 	.word	0x00000001


	//----- nvinfo : EIATTR_CRS_STACK_SIZE
	.align		4
.L_39:
        /*0328*/ 	.byte	0x04, 0x1e
        /*032a*/ 	.short	(.L_41 - .L_40)
.L_40:
        /*032c*/ 	.word	0x00000000


	//----- nvinfo : EIATTR_CBANK_PARAM_SIZE
	.align		4
.L_41:
        /*0330*/ 	.byte	0x03, 0x19
        /*0332*/ 	.short	0x0470


	//----- nvinfo : EIATTR_PARAM_CBANK
	.align		4
        /*0334*/ 	.byte	0x04, 0x0a
        /*0336*/ 	.short	(.L_43 - .L_42)
	.align		4
.L_42:
        /*0338*/ 	.word	index@(.nv.constant0._ZN7cutlass13device_kernelINS_4gemm6kernel13GemmUniversalIN4cute5tupleIJiiiiEEENS1_10collective13CollectiveMmaINS1_34MainloopSm90TmaGmmaWarpSpecializedILi4ENS5_IJNS4_1CILi1EEESB_SB_EEENS1_32KernelTmaWarpSpecializedPingpongEEENS5_IJNSA_ILi64EEENSA_ILi128EEESF_EEENS_10tfloat32_tENS5_IJlSB_lEEESI_SJ_NS4_8TiledMMAINS4_8MMA_AtomIJNS4_4SM904GMMA30MMA_64x128x8_F32TF32TF32_SS_TNILNSN_7ScaleInE1ELSP_1EEEEEENS4_6LayoutISC_NS5_IJNSA_ILi0EEEST_ST_EEEEENS5_IJNS4_10UnderscoreESW_SW_EEEEENS4_13SM90_TMA_LOADENS4_14ComposedLayoutINS4_7SwizzleILi3ELi4ELi3EEENS4_18smem_ptr_flag_bitsILi32EEENSS_INS5_IJNSA_ILi8EEENSA_ILi32EEEEEENS5_IJS16_SB_EEEEEEEvNS4_8identityESZ_S1A_vS1B_EENS_8epilogue10collective6detail29Sm90TmaWarpSpecializedAdapterINS1E_15DefaultEpilogueISI_SJ_SJ_NS1D_6thread17LinearCombinationISI_Li1EffLNS1I_9ScaleType4KindE0ELNS_15FloatRoundStyleE2ESI_EENS1_15EpilogueDefaultEEEEEvvEEEEvNT_6ParamsE)
        /*033c*/ 	.short	0x0210
        /*033e*/ 	.short	0x0470


	//----- nvinfo : EIATTR_SW_WAR
	.align		4
.L_43:
        /*0340*/ 	.byte	0x04, 0x36
        /*0342*/ 	.short	(.L_45 - .L_44)
.L_44:
        /*0344*/ 	.word	0x00000008
.L_45:


//--------------------- .nv.callgraph             --------------------------
	.section	.nv.callgraph,"",@"SHT_CUDA_CALLGRAPH"
	.align	4
	.sectionentsize	8
	.align		4
        /*0000*/ 	.word	0x00000000
	.align		4
        /*0004*/ 	.word	0xffffffff
	.align		4
        /*0008*/ 	.word	index@(_ZN7cutlass13device_kernelINS_4gemm6kernel13GemmUniversalIN4cute5tupleIJiiiiEEENS1_10collective13CollectiveMmaINS1_34MainloopSm90TmaGmmaWarpSpecializedILi4ENS5_IJNS4_1CILi1EEESB_SB_EEENS1_32KernelTmaWarpSpecializedPingpongEEENS5_IJNSA_ILi64EEENSA_ILi128EEESF_EEENS_10tfloat32_tENS5_IJlSB_lEEESI_SJ_NS4_8TiledMMAINS4_8MMA_AtomIJNS4_4SM904GMMA30MMA_64x128x8_F32TF32TF32_SS_TNILNSN_7ScaleInE1ELSP_1EEEEEENS4_6LayoutISC_NS5_IJNSA_ILi0EEEST_ST_EEEEENS5_IJNS4_10UnderscoreESW_SW_EEEEENS4_13SM90_TMA_LOADENS4_14ComposedLayoutINS4_7SwizzleILi3ELi4ELi3EEENS4_18smem_ptr_flag_bitsILi32EEENSS_INS5_IJNSA_ILi8EEENSA_ILi32EEEEEENS5_IJS16_SB_EEEEEEEvNS4_8identityESZ_S1A_vS1B_EENS_8epilogue10collective6detail29Sm90TmaWarpSpecializedAdapterINS1E_15DefaultEpilogueISI_SJ_SJ_NS1D_6thread17LinearCombinationISI_Li1EffLNS1I_9ScaleType4KindE0ELNS_15FloatRoundStyleE2ESI_EENS1_15EpilogueDefaultEEEEEvvEEEEvNT_6ParamsE)
	.align		4
        /*000c*/ 	.word	index@(__assertfail)
	.align		4
        /*0010*/ 	.word	0x00000000
	.align		4
        /*0014*/ 	.word	0xfffffffe
	.align		4
        /*0018*/ 	.word	0x00000000
	.align		4
        /*001c*/ 	.word	0xfffffffd
	.align		4
        /*0020*/ 	.word	0x00000000
	.align		4
        /*0024*/ 	.word	0xfffffffc


//--------------------- .nv.constant4             --------------------------
	.section	.nv.constant4,"a",@progbits
	.align	8
	.align		8
.nv.constant4:
        /*0000*/ 	.dword	__assertfail
	.align		8
        /*0008*/ 	.dword	__unnamed_1
	.align		8
        /*0010*/ 	.dword	_ZN39_INTERNAL_680ea2d3_4_k_cu_9a9ef061_60994cuda3std3__45__cpo5beginE
	.align		8
        /*0018*/ 	.dword	_ZN39_INTERNAL_680ea2d3_4_k_cu_9a9ef061_60994cuda3std3__45__cpo3endE
	.align		8
        /*0020*/ 	.dword	_ZN39_INTERNAL_680ea2d3_4_k_cu_9a9ef061_60994cuda3std3__45__cpo6cbeginE
	.align		8
        /*0028*/ 	.dword	_ZN39_INTERNAL_680ea2d3_4_k_cu_9a9ef061_60994cuda3std3__45__cpo4cendE
	.align		8
        /*0030*/ 	.dword	_ZN39_INTERNAL_680ea2d3_4_k_cu_9a9ef061_60994cuda3std3__441_GLOBAL__N__680ea2d3_4_k_cu_9a9ef061_60996ignoreE
	.align		8
        /*0038*/ 	.dword	_ZN39_INTERNAL_680ea2d3_4_k_cu_9a9ef061_60994cuda3std3__419piecewise_constructE
	.align		8
        /*0040*/ 	.dword	_ZN39_INTERNAL_680ea2d3_4_k_cu_9a9ef061_60994cuda3std3__48in_placeE
	.align		8
        /*0048*/ 	.dword	_ZN39_INTERNAL_680ea2d3_4_k_cu_9a9ef061_60994cuda3std6ranges3__45__cpo4swapE
	.align		8
        /*0050*/ 	.dword	_ZN39_INTERNAL_680ea2d3_4_k_cu_9a9ef061_60994cuda3std6ranges3__45__cpo9iter_moveE
	.align		8
        /*0058*/ 	.dword	_ZN39_INTERNAL_680ea2d3_4_k_cu_9a9ef061_60994cute7productE
	.align		8
        /*0060*/ 	.dword	_ZN39_INTERNAL_680ea2d3_4_k_cu_9a9ef061_60994cute1_E
	.align		8
        /*0068*/ 	.dword	$str$22
	.align		8
        /*0070*/ 	.dword	$str$23


//--------------------- .text._ZN7cutlass13device_kernelINS_4gemm6kernel13GemmUniversalIN4cute5tupleIJiiiiEEENS1_10collective13CollectiveMmaINS1_34MainloopSm90TmaGmmaWarpSpecializedILi4ENS5_IJNS4_1CILi1EEESB_SB_EEENS1_32KernelTmaWarpSpecializedPingpongEEENS5_IJNSA_ILi64EEENSA_ILi128EEESF_EEENS_10tfloat32_tENS5_IJlSB_lEEESI_SJ_NS4_8TiledMMAINS4_8MMA_AtomIJNS4_4SM904GMMA30MMA_64x128x8_F32TF32TF32_SS_TNILNSN_7ScaleInE1ELSP_1EEEEEENS4_6LayoutISC_NS5_IJNSA_ILi0EEEST_ST_EEEEENS5_IJNS4_10UnderscoreESW_SW_EEEEENS4_13SM90_TMA_LOADENS4_14ComposedLayoutINS4_7SwizzleILi3ELi4ELi3EEENS4_18smem_ptr_flag_bitsILi32EEENSS_INS5_IJNSA_ILi8EEENSA_ILi32EEEEEENS5_IJS16_SB_EEEEEEEvNS4_8identityESZ_S1A_vS1B_EENS_8epilogue10collective6detail29Sm90TmaWarpSpecializedAdapterINS1E_15DefaultEpilogueISI_SJ_SJ_NS1D_6thread17LinearCombinationISI_Li1EffLNS1I_9ScaleType4KindE0ELNS_15FloatRoundStyleE2ESI_EENS1_15EpilogueDefaultEEEEEvvEEEEvNT_6ParamsE --------------------------
	.section	.text._ZN7cutlass13device_kernelINS_4gemm6kernel13GemmUniversalIN4cute5tupleIJiiiiEEENS1_10collective13CollectiveMmaINS1_34MainloopSm90TmaGmmaWarpSpecializedILi4ENS5_IJNS4_1CILi1EEESB_SB_EEENS1_32KernelTmaWarpSpecializedPingpongEEENS5_IJNSA_ILi64EEENSA_ILi128EEESF_EEENS_10tfloat32_tENS5_IJlSB_lEEESI_SJ_NS4_8TiledMMAINS4_8MMA_AtomIJNS4_4SM904GMMA30MMA_64x128x8_F32TF32TF32_SS_TNILNSN_7ScaleInE1ELSP_1EEEEEENS4_6LayoutISC_NS5_IJNSA_ILi0EEEST_ST_EEEEENS5_IJNS4_10UnderscoreESW_SW_EEEEENS4_13SM90_TMA_LOADENS4_14ComposedLayoutINS4_7SwizzleILi3ELi4ELi3EEENS4_18smem_ptr_flag_bitsILi32EEENSS_INS5_IJNSA_ILi8EEENSA_ILi32EEEEEENS5_IJS16_SB_EEEEEEEvNS4_8identityESZ_S1A_vS1B_EENS_8epilogue10collective6detail29Sm90TmaWarpSpecializedAdapterINS1E_15DefaultEpilogueISI_SJ_SJ_NS1D_6thread17LinearCombinationISI_Li1EffLNS1I_9ScaleType4KindE0ELNS_15FloatRoundStyleE2ESI_EENS1_15EpilogueDefaultEEEEEvvEEEEvNT_6ParamsE,"ax",@progbits
	.align	128
.text._ZN7cutlass13device_kernelINS_4gemm6kernel13GemmUniversalIN4cute5tupleIJiiiiEEENS1_10collective13CollectiveMmaINS1_34MainloopSm90TmaGmmaWarpSpecializedILi4ENS5_IJNS4_1CILi1EEESB_SB_EEENS1_32KernelTmaWarpSpecializedPingpongEEENS5_IJNSA_ILi64EEENSA_ILi128EEESF_EEENS_10tfloat32_tENS5_IJlSB_lEEESI_SJ_NS4_8TiledMMAINS4_8MMA_AtomIJNS4_4SM904GMMA30MMA_64x128x8_F32TF32TF32_SS_TNILNSN_7ScaleInE1ELSP_1EEEEEENS4_6LayoutISC_NS5_IJNSA_ILi0EEEST_ST_EEEEENS5_IJNS4_10UnderscoreESW_SW_EEEEENS4_13SM90_TMA_LOADENS4_14ComposedLayoutINS4_7SwizzleILi3ELi4ELi3EEENS4_18smem_ptr_flag_bitsILi32EEENSS_INS5_IJNSA_ILi8EEENSA_ILi32EEEEEENS5_IJS16_SB_EEEEEEEvNS4_8identityESZ_S1A_vS1B_EENS_8epilogue10collective6detail29Sm90TmaWarpSpecializedAdapterINS1E_15DefaultEpilogueISI_SJ_SJ_NS1D_6thread17LinearCombinationISI_Li1EffLNS1I_9ScaleType4KindE0ELNS_15FloatRoundStyleE2ESI_EENS1_15EpilogueDefaultEEEEEvvEEEEvNT_6ParamsE:
        .type           _ZN7cutlass13device_kernelINS_4gemm6kernel13GemmUniversalIN4cute5tupleIJiiiiEEENS1_10collective13CollectiveMmaINS1_34MainloopSm90TmaGmmaWarpSpecializedILi4ENS5_IJNS4_1CILi1EEESB_SB_EEENS1_32KernelTmaWarpSpecializedPingpongEEENS5_IJNSA_ILi64EEENSA_ILi128EEESF_EEENS_10tfloat32_tENS5_IJlSB_lEEESI_SJ_NS4_8TiledMMAINS4_8MMA_AtomIJNS4_4SM904GMMA30MMA_64x128x8_F32TF32TF32_SS_TNILNSN_7ScaleInE1ELSP_1EEEEEENS4_6LayoutISC_NS5_IJNSA_ILi0EEEST_ST_EEEEENS5_IJNS4_10UnderscoreESW_SW_EEEEENS4_13SM90_TMA_LOADENS4_14ComposedLayoutINS4_7SwizzleILi3ELi4ELi3EEENS4_18smem_ptr_flag_bitsILi32EEENSS_INS5_IJNSA_ILi8EEENSA_ILi32EEEEEENS5_IJS16_SB_EEEEEEEvNS4_8identityESZ_S1A_vS1B_EENS_8epilogue10collective6detail29Sm90TmaWarpSpecializedAdapterINS1E_15DefaultEpilogueISI_SJ_SJ_NS1D_6thread17LinearCombinationISI_Li1EffLNS1I_9ScaleType4KindE0ELNS_15FloatRoundStyleE2ESI_EENS1_15EpilogueDefaultEEEEEvvEEEEvNT_6ParamsE,@function
        .size           _ZN7cutlass13device_kernelINS_4gemm6kernel13GemmUniversalIN4cute5tupleIJiiiiEEENS1_10collective13CollectiveMmaINS1_34MainloopSm90TmaGmmaWarpSpecializedILi4ENS5_IJNS4_1CILi1EEESB_SB_EEENS1_32KernelTmaWarpSpecializedPingpongEEENS5_IJNSA_ILi64EEENSA_ILi128EEESF_EEENS_10tfloat32_tENS5_IJlSB_lEEESI_SJ_NS4_8TiledMMAINS4_8MMA_AtomIJNS4_4SM904GMMA30MMA_64x128x8_F32TF32TF32_SS_TNILNSN_7ScaleInE1ELSP_1EEEEEENS4_6LayoutISC_NS5_IJNSA_ILi0EEEST_ST_EEEEENS5_IJNS4_10UnderscoreESW_SW_EEEEENS4_13SM90_TMA_LOADENS4_14ComposedLayoutINS4_7SwizzleILi3ELi4ELi3EEENS4_18smem_ptr_flag_bitsILi32EEENSS_INS5_IJNSA_ILi8EEENSA_ILi32EEEEEENS5_IJS16_SB_EEEEEEEvNS4_8identityESZ_S1A_vS1B_EENS_8epilogue10collective6detail29Sm90TmaWarpSpecializedAdapterINS1E_15DefaultEpilogueISI_SJ_SJ_NS1D_6thread17LinearCombinationISI_Li1EffLNS1I_9ScaleType4KindE0ELNS_15FloatRoundStyleE2ESI_EENS1_15EpilogueDefaultEEEEEvvEEEEvNT_6ParamsE,(.L_x_196 - _ZN7cutlass13device_kernelINS_4gemm6kernel13GemmUniversalIN4cute5tupleIJiiiiEEENS1_10collective13CollectiveMmaINS1_34MainloopSm90TmaGmmaWarpSpecializedILi4ENS5_IJNS4_1CILi1EEESB_SB_EEENS1_32KernelTmaWarpSpecializedPingpongEEENS5_IJNSA_ILi64EEENSA_ILi128EEESF_EEENS_10tfloat32_tENS5_IJlSB_lEEESI_SJ_NS4_8TiledMMAINS4_8MMA_AtomIJNS4_4SM904GMMA30MMA_64x128x8_F32TF32TF32_SS_TNILNSN_7ScaleInE1ELSP_1EEEEEENS4_6LayoutISC_NS5_IJNSA_ILi0EEEST_ST_EEEEENS5_IJNS4_10UnderscoreESW_SW_EEEEENS4_13SM90_TMA_LOADENS4_14ComposedLayoutINS4_7SwizzleILi3ELi4ELi3EEENS4_18smem_ptr_flag_bitsILi32EEENSS_INS5_IJNSA_ILi8EEENSA_ILi32EEEEEENS5_IJS16_SB_EEEEEEEvNS4_8identityESZ_S1A_vS1B_EENS_8epilogue10collective6detail29Sm90TmaWarpSpecializedAdapterINS1E_15DefaultEpilogueISI_SJ_SJ_NS1D_6thread17LinearCombinationISI_Li1EffLNS1I_9ScaleType4KindE0ELNS_15FloatRoundStyleE2ESI_EENS1_15EpilogueDefaultEEEEEvvEEEEvNT_6ParamsE)
        .other          _ZN7cutlass13device_kernelINS_4gemm6kernel13GemmUniversalIN4cute5tupleIJiiiiEEENS1_10collective13CollectiveMmaINS1_34MainloopSm90TmaGmmaWarpSpecializedILi4ENS5_IJNS4_1CILi1EEESB_SB_EEENS1_32KernelTmaWarpSpecializedPingpongEEENS5_IJNSA_ILi64EEENSA_ILi128EEESF_EEENS_10tfloat32_tENS5_IJlSB_lEEESI_SJ_NS4_8TiledMMAINS4_8MMA_AtomIJNS4_4SM904GMMA30MMA_64x128x8_F32TF32TF32_SS_TNILNSN_7ScaleInE1ELSP_1EEEEEENS4_6LayoutISC_NS5_IJNSA_ILi0EEEST_ST_EEEEENS5_IJNS4_10UnderscoreESW_SW_EEEEENS4_13SM90_TMA_LOADENS4_14ComposedLayoutINS4_7SwizzleILi3ELi4ELi3EEENS4_18smem_ptr_flag_bitsILi32EEENSS_INS5_IJNSA_ILi8EEENSA_ILi32EEEEEENS5_IJS16_SB_EEEEEEEvNS4_8identityESZ_S1A_vS1B_EENS_8epilogue10collective6detail29Sm90TmaWarpSpecializedAdapterINS1E_15DefaultEpilogueISI_SJ_SJ_NS1D_6thread17LinearCombinationISI_Li1EffLNS1I_9ScaleType4KindE0ELNS_15FloatRoundStyleE2ESI_EENS1_15EpilogueDefaultEEEEEvvEEEEvNT_6ParamsE,@"STO_CUDA_ENTRY STV_DEFAULT"
_ZN7cutlass13device_kernelINS_4gemm6kernel13GemmUniversalIN4cute5tupleIJiiiiEEENS1_10collective13CollectiveMmaINS1_34MainloopSm90TmaGmmaWarpSpecializedILi4ENS5_IJNS4_1CILi1EEESB_SB_EEENS1_32KernelTmaWarpSpecializedPingpongEEENS5_IJNSA_ILi64EEENSA_ILi128EEESF_EEENS_10tfloat32_tENS5_IJlSB_lEEESI_SJ_NS4_8TiledMMAINS4_8MMA_AtomIJNS4_4SM904GMMA30MMA_64x128x8_F32TF32TF32_SS_TNILNSN_7ScaleInE1ELSP_1EEEEEENS4_6LayoutISC_NS5_IJNSA_ILi0EEEST_ST_EEEEENS5_IJNS4_10UnderscoreESW_SW_EEEEENS4_13SM90_TMA_LOADENS4_14ComposedLayoutINS4_7SwizzleILi3ELi4ELi3EEENS4_18smem_ptr_flag_bitsILi32EEENSS_INS5_IJNSA_ILi8EEENSA_ILi32EEEEEENS5_IJS16_SB_EEEEEEEvNS4_8identityESZ_S1A_vS1B_EENS_8epilogue10collective6detail29Sm90TmaWarpSpecializedAdapterINS1E_15DefaultEpilogueISI_SJ_SJ_NS1D_6thread17LinearCombinationISI_Li1EffLNS1I_9ScaleType4KindE0ELNS_15FloatRoundStyleE2ESI_EENS1_15EpilogueDefaultEEEEEvvEEEEvNT_6ParamsE:
[----:B------:R-:W0:Y:S01]  /*0000*/  LDC R1, c[0x0][0x28] ;  /* 0x00000a00ff017b82 */ /* 0x000e220000000800 */
[----:B------:R-:W1:Y:S01]  /*0010*/  S2R R4, SR_TID.X ;  /* 0x0000000000047919 */ /* 0x000e620000002100 */
[----:B------:R-:W-:Y:S01]  /*0020*/  ELECT P0, URZ, PT ;  /* 0x00000000003f782f */ /* 0x000fe20003800000 */
[----:B------:R-:W-:Y:S01]  /*0030*/  BSSY B0, `(.L_x_0) ;  /* 0x0000014000007945 */ /* 0x000fe20003800000 */
[----:B-1----:R-:W-:-:S05]  /*0040*/  SHF.R.U32.HI R0, RZ, 0x5, R4 ;  /* 0x00000005ff007819 */ /* 0x002fca0000011604 */
[----:B------:R-:W1:Y:S02]  /*0050*/  SHFL.IDX PT, R2, R0, RZ, 0x1f ;  /* 0x00001fff00027589 */ /* 0x000e6400000e0000 */
[----:B-1----:R-:W-:Y:S02]  /*0060*/  R2UR UR8, R2 ;  /* 0x00000000020872ca */ /* 0x002fe400000e0000 */
[----:B------:R-:W-:-:S05]  /*0070*/  SHF.R.U32.HI R2, RZ, 0x7, R4 ;  /* 0x00000007ff027819 */ /* 0x000fca0000011604 */
[----:B------:R1:W2:Y:S06]  /*0080*/  SHFL.IDX PT, R3, R2, RZ, 0x1f ;  /* 0x00001fff02037589 */ /* 0x0002ac00000e0000 */
[----:B------:R-:W-:Y:S02]  /*0090*/  USHF.R.S32.HI UR4, URZ, 0x1f, UR8 ;  /* 0x0000001f3f047899 */ /* 0x000fe40008011408 */
[----:B------:R-:W-:Y:S02]  /*00a0*/  ISETP.NE.OR P0, PT, RZ, UR8, !P0 ;  /* 0x00000008ff007c0c */ /* 0x000fe4000c705670 */
[----:B------:R-:W-:-:S04]  /*00b0*/  ULEA.HI UR4, UR4, UR8, URZ, 0x2 ;  /* 0x0000000804047291 */ /* 0x000fc8000f8f103f */
[----:B------:R-:W-:-:S04]  /*00c0*/  ULOP3.LUT UR4, UR4, 0xfffffffc, URZ, 0xc0, !UPT ;  /* 0xfffffffc04047892 */ /* 0x000fc8000f8ec03f */
[----:B------:R-:W-:-:S03]  /*00d0*/  UIADD3 UR8, UR8, -UR4, URZ ;  /* 0x8000000408087290 */ /* 0x000fc6000fffe03f */
[----:B01----:R-:W-:Y:S09]  /*00e0*/  @P0 BRA `(.L_x_1) ;  /* 0x0000000000200947 */ /* 0x003ff20003800000 */
[----:B------:R-:W-:Y:S02]  /*00f0*/  ULDC.64 UR4, c[0x0][0x198] ;  /* 0x0000660000047ab9 */ /* 0x000fe40000000a00 */
[----:B------:R-:W-:Y:S02]  /*0100*/  UIADD3 UR6, UP0, UR4, 0xf0, URZ ;  /* 0x000000f004067890 */ /* 0x000fe4000ff1e03f */
[----:B------:R-:W-:Y:S02]  /*0110*/  UIADD3 UR4, UP1, UR4, 0x1f0, URZ ;  /* 0x000001f004047890 */ /* 0x000fe4000ff3e03f */
[----:B------:R-:W-:Y:S02]  /*0120*/  UIADD3.X UR7, URZ, UR5, URZ, UP0, !UPT ;  /* 0x000000053f077290 */ /* 0x000fe400087fe43f */
[----:B------:R-:W-:-:S07]  /*0130*/  UIADD3.X UR5, URZ, UR5, URZ, UP1, !UPT ;  /* 0x000000053f057290 */ /* 0x000fce0008ffe43f */
[----:B------:R0:W-:Y:S02]  /*0140*/  UTMACCTL.PF [UR6] ;  /* 0x00000000060079b9 */ /* 0x0001e40008040000 */
[----:B------:R0:W-:Y:S02]  /*0150*/  UTMACCTL.PF [UR4] ;  /* 0x00000000040079b9 */ /* 0x0001e40008040000 */
[----:B0-----:R-:W-:Y:S01]  /*0160*/  NOP ;  /* 0x0000000000007918 */ /* 0x001fe20000000000 */
.L_x_1:
[----:B------:R-:W-:Y:S05]  /*0170*/  BSYNC B0 ;  /* 0x0000000000007941 */ /* 0x000fea0003800000 */
.L_x_0:
[----:B------:R-:W0:Y:S01]  /*0180*/  SHFL.IDX PT, R5, R0, RZ, 0x1f ;  /* 0x00001fff00057589 */ /* 0x000e2200000e0000 */
[----:B--2---:R-:W-:Y:S01]  /*0190*/  R2UR UR15, R3 ;  /* 0x00000000030f72ca */ /* 0x004fe200000e0000 */
[----:B------:R-:W-:-:S04]  /*01a0*/  UISETP.NE.AND UP0, UPT, UR8, 0x3, UPT ;  /* 0x000000030800788c */ /* 0x000fc8000bf05270 */
[----:B------:R-:W-:-:S08]  /*01b0*/  UISETP.EQ.OR UP0, UPT, UR8, URZ, !UP0 ;  /* 0x0000003f0800728c */ /* 0x000fd0000c702670 */
[----:B------:R-:W-:Y:S02]  /*01c0*/  UIADD3 UR18, UR15, -0x1, URZ ;  /* 0xffffffff0f127890 */ /* 0x000fe4000fffe03f */
[----:B------:R-:W-:Y:S02]  /*01d0*/  UISETP.EQ.AND UP0, UPT, UR15, URZ, UP0 ;  /* 0x0000003f0f00728c */ /* 0x000fe40008702270 */
[----:B------:R-:W-:Y:S02]  /*01e0*/  UISETP.GE.U32.AND UP1, UPT, UR18, 0x2, UPT ;  /* 0x000000021200788c */ /* 0x000fe4000bf26070 */
[----:B------:R-:W-:Y:S01]  /*01f0*/  USEL UR40, URZ, 0x1, !UP0 ;  /* 0x000000013f287887 */ /* 0x000fe2000c000000 */
[----:B0-----:R-:W-:-:S03]  /*0200*/  ISETP.NE.AND P0, PT, R5, RZ, PT ;  /* 0x000000ff0500720c */ /* 0x001fc60003f05270 */
[----:B------:R-:W-:-:S10]  /*0210*/  USEL UR40, UR40, 0x2, UP1 ;  /* 0x0000000228287887 */ /* 0x000fd40008800000 */
[----:B------:R-:W-:Y:S05]  /*0220*/  @P0 BRA `(.L_x_2) ;  /* 0x0000000000580947 */ /* 0x000fea0003800000 */
[----:B------:R-:W0:Y:S01]  /*0230*/  S2UR UR9, SR_CgaCtaId ;  /* 0x00000000000979c3 */ /* 0x000e220000008800 */
[----:B------:R-:W-:Y:S01]  /*0240*/  UMOV UR4, 0x400 ;  /* 0x0000040000047882 */ /* 0x000fe20000000000 */
[----:B------:R-:W-:Y:S01]  /*0250*/  UMOV UR5, 0x1 ;  /* 0x0000000100057882 */ /* 0x000fe20000000000 */
[----:B------:R-:W-:Y:S01]  /*0260*/  UMOV UR6, 0x80 ;  /* 0x0000008000067882 */ /* 0x000fe20000000000 */
[----:B------:R-:W-:Y:S01]  /*0270*/  ELECT P0, URZ, PT ;  /* 0x00000000003f782f */ /* 0x000fe20003800000 */
[----:B------:R-:W-:-:S04]  /*0280*/  UIADD3 UR6, -UR6, 0x100000, URZ ;  /* 0x0010000006067890 */ /* 0x000fc8000fffe13f */
[----:B------:R-:W-:Y:S02]  /*0290*/  USHF.L.U32 UR7, UR6, 0xb, URZ ;  /* 0x0000000b06077899 */ /* 0x000fe4000800063f */
[----:B------:R-:W-:Y:S02]  /*02a0*/  USHF.L.U32 UR6, UR6, 0x1, URZ ;  /* 0x0000000106067899 */ /* 0x000fe4000800063f */
[----:B0-----:R-:W-:Y:S02]  /*02b0*/  ULEA UR9, UR9, UR4, 0x18 ;  /* 0x0000000409097291 */ /* 0x001fe4000f8ec03f */
[----:B------:R-:W-:-:S04]  /*02c0*/  UIADD3 UR4, -UR5, 0x100000, URZ ;  /* 0x0010000005047890 */ /* 0x000fc8000fffe13f */
[----:B------:R-:W-:Y:S02]  /*02d0*/  USHF.L.U32 UR5, UR4, 0xb, URZ ;  /* 0x0000000b04057899 */ /* 0x000fe4000800063f */
[----:B------:R-:W-:Y:S01]  /*02e0*/  USHF.L.U32 UR4, UR4, 0x1, URZ ;  /* 0x0000000104047899 */ /* 0x000fe2000800063f */
[----:B------:R-:W0:Y:S11]  /*02f0*/  FENCE.VIEW.ASYNC.S ;  /* 0x00000000000073c6 */ /* 0x000e360000000000 */
[----:B0-----:R0:W1:Y:S01]  /*0300*/  SYNCS.EXCH.64 URZ, [UR9], UR4 ;  /* 0x00000004093f75b2 */ /* 0x0010620008000100 */
[----:B------:R0:W2:Y:S01]  /*0310*/  SYNCS.EXCH.64 URZ, [UR9+0x20], UR6 ;  /* 0x00002006093f75b2 */ /* 0x0000a20008000100 */
[----:B------:R0:W3:Y:S01]  /*0320*/  SYNCS.EXCH.64 URZ, [UR9+0x8], UR4 ;  /* 0x00000804093f75b2 */ /* 0x0000e20008000100 */
[----:B------:R0:W4:Y:S01]  /*0330*/  SYNCS.EXCH.64 URZ, [UR9+0x28], UR6 ;  /* 0x00002806093f75b2 */ /* 0x0001220008000100 */
[----:B------:R0:W0:Y:S01]  /*0340*/  SYNCS.EXCH.64 URZ, [UR9+0x10], UR4 ;  /* 0x00001004093f75b2 */ /* 0x0000220008000100 */
[----:B------:R0:W0:Y:S01]  /*0350*/  SYNCS.EXCH.64 URZ, [UR9+0x30], UR6 ;  /* 0x00003006093f75b2 */ /* 0x0000220008000100 */
[----:B------:R0:W0:Y:S01]  /*0360*/  SYNCS.EXCH.64 URZ, [UR9+0x18], UR4 ;  /* 0x00001804093f75b2 */ /* 0x0000220008000100 */
[----:B------:R0:W0:Y:S01]  /*0370*/  SYNCS.EXCH.64 URZ, [UR9+0x38], UR6 ;  /* 0x00003806093f75b2 */ /* 0x0000220008000100 */
[----:B------:R-:W-:Y:S01]  /*0380*/  NOP ;  /* 0x0000000000007918 */ /* 0x000fe20000000000 */
.L_x_2:
[----:B------:R-:W5:Y:S01]  /*0390*/  SHFL.IDX PT, R5, R0, RZ, 0x1f ;  /* 0x00001fff00057589 */ /* 0x000f6200000e0000 */
[----:B------:R-:W-:Y:S01]  /*03a0*/  ELECT P0, URZ, PT ;  /* 0x00000000003f782f */ /* 0x000fe20003800000 */
[----:B------:R-:W-:Y:S01]  /*03b0*/  NOP ;  /* 0x0000000000007918 */ /* 0x000fe20000000000 */
[----:B------:R-:W-:Y:S01]  /*03c0*/  ELECT P1, URZ, PT ;  /* 0x00000000003f782f */ /* 0x000fe20003820000 */
[----:B------:R-:W1:Y:S01]  /*03d0*/  SHFL.IDX PT, R3, R0, RZ, 0x1f ;  /* 0x00001fff00037589 */ /* 0x000e6200000e0000 */
[----:B0-----:R-:W-:Y:S01]  /*03e0*/  UMOV UR4, 0x20 ;  /* 0x0000002000047882 */ /* 0x001fe20000000000 */
[----:B------:R-:W-:Y:S01]  /*03f0*/  UMOV UR12, 0x80 ;  /* 0x00000080000c7882 */ /* 0x000fe20000000000 */
[----:B------:R-:W-:Y:S01]  /*0400*/  NOP ;  /* 0x0000000000007918 */ /* 0x000fe20000000000 */
[----:B------:R0:W0:Y:S01]  /*0410*/  SHFL.IDX PT, R95, R2, RZ, 0x1f ;  /* 0x00001fff025f7589 */ /* 0x00002200000e0000 */
[----:B------:R-:W-:Y:S01]  /*0420*/  ULDC.64 UR54, c[0x0][0x208] ;  /* 0x0000820000367ab9 */ /* 0x000fe20000000a00 */
[----:B-----5:R-:W-:-:S02]  /*0430*/  ISETP.NE.OR P0, PT, R5, RZ, !P0 ;  /* 0x000000ff0500720c */ /* 0x020fc40004705670 */
[----:B-1----:R-:W-:Y:S02]  /*0440*/  ISETP.NE.OR P1, PT, R3, RZ, !P1 ;  /* 0x000000ff0300720c */ /* 0x002fe40004f25670 */
[----:B------:R-:W-:-:S04]  /*0450*/  SHF.R.S32.HI R3, RZ, 0x1f, R4 ;  /* 0x0000001fff037819 */ /* 0x000fc80000011404 */
[----:B------:R-:W-:-:S05]  /*0460*/  LEA.HI R3, R3, R4, RZ, 0x7 ;  /* 0x0000000403037211 */ /* 0x000fca00078f38ff */
[----:B------:R-:W-:Y:S01]  /*0470*/  VOTEU.ALL UP0, P0 ;  /* 0x00000000003f7886 */ /* 0x000fe20000000000 */
[----:B------:R-:W-:Y:S01]  /*0480*/  LOP3.LUT R3, R3, 0xffffff80, RZ, 0xc0, !PT ;  /* 0xffffff8003037812 */ /* 0x000fe200078ec0ff */
[----:B------:R-:W-:-:S03]  /*0490*/  VOTEU.ALL UP1, P1 ;  /* 0x00000000003f7886 */ /* 0x000fc60000820000 */
[----:B------:R-:W1:Y:S01]  /*04a0*/  @!UP0 S2UR UR7, SR_CgaCtaId ;  /* 0x00000000000789c3 */ /* 0x000e620000008800 */
[----:B------:R-:W-:Y:S01]  /*04b0*/  @!UP0 UMOV UR6, 0x400 ;  /* 0x0000040000068882 */ /* 0x000fe20000000000 */
[----:B------:R-:W-:-:S04]  /*04c0*/  @!UP0 UIADD3 UR4, -UR4, 0x100000, URZ ;  /* 0x0010000004048890 */ /* 0x000fc8000fffe13f */
[----:B------:R-:W-:Y:S02]  /*04d0*/  @!UP0 USHF.L.U32 UR5, UR4, 0xb, URZ ;  /* 0x0000000b04058899 */ /* 0x000fe4000800063f */
[----:B------:R-:W-:Y:S01]  /*04e0*/  @!UP0 USHF.L.U32 UR4, UR4, 0x1, URZ ;  /* 0x0000000104048899 */ /* 0x000fe2000800063f */
[----:B------:R-:W-:Y:S01]  /*04f0*/  IMAD.IADD R3, R4, 0x1, -R3 ;  /* 0x0000000104037824 */ /* 0x000fe200078e0a03 */
[----:B------:R-:W-:Y:S01]  /*0500*/  @!UP1 UMOV UR10, 0x400 ;  /* 0x00000400000a9882 */ /* 0x000fe20000000000 */
[----:B------:R-:W-:Y:S01]  /*0510*/  VOTEU.ALL UP2, P1 ;  /* 0x00000000003f7886 */ /* 0x000fe20000840000 */
[----:B------:R-:W-:Y:S01]  /*0520*/  VOTEU.ALL UP3, P1 ;  /* 0x00000000003f7886 */ /* 0x000fe20000860000 */
[----:B------:R-:W-:Y:S01]  /*0530*/  VOTEU.ALL UP4, P1 ;  /* 0x00000000003f7886 */ /* 0x000fe20000880000 */
[----:B------:R-:W5:Y:S01]  /*0540*/  @!UP1 S2UR UR11, SR_CgaCtaId ;  /* 0x00000000000b99c3 */ /* 0x000f620000008800 */
[----:B------:R-:W-:Y:S01]  /*0550*/  VOTEU.ALL UP5, P1 ;  /* 0x00000000003f7886 */ /* 0x000fe200008a0000 */
[----:B------:R-:W-:Y:S01]  /*0560*/  ISETP.NE.AND P1, PT, RZ, UR15, PT ;  /* 0x0000000fff007c0c */ /* 0x000fe2000bf25270 */
[----:B-1----:R-:W-:-:S02]  /*0570*/  @!UP0 ULEA UR9, UR7, UR6, 0x18 ;  /* 0x0000000607098291 */ /* 0x002fc4000f8ec03f */
[----:B------:R-:W-:-:S04]  /*0580*/  @!UP1 UIADD3 UR6, -UR12, 0x100000, URZ ;  /* 0x001000000c069890 */ /* 0x000fc8000fffe13f */
[----:B------:R-:W-:Y:S02]  /*0590*/  @!UP1 USHF.L.U32 UR7, UR6, 0xb, URZ ;  /* 0x0000000b06079899 */ /* 0x000fe4000800063f */
[----:B------:R-:W-:Y:S01]  /*05a0*/  @!UP1 USHF.L.U32 UR6, UR6, 0x1, URZ ;  /* 0x0000000106069899 */ /* 0x000fe2000800063f */
[----:B------:R-:W-:Y:S01]  /*05b0*/  VOTEU.ALL UP0, P0 ;  /* 0x00000000003f7886 */ /* 0x000fe20000000000 */
[----:B-----5:R-:W-:Y:S01]  /*05c0*/  @!UP1 ULEA UR10, UR11, UR10, 0x18 ;  /* 0x0000000a0b0a9291 */ /* 0x020fe2000f8ec03f */
[----:B------:R-:W-:Y:S01]  /*05d0*/  VOTEU.ALL UP1, P0 ;  /* 0x00000000003f7886 */ /* 0x000fe20000020000 */
[----:B------:R-:W1:Y:S02]  /*05e0*/  FENCE.VIEW.ASYNC.S ;  /* 0x00000000000073c6 */ /* 0x000e640000000000 */
[----:B-1----:R-:W2:Y:S02]  /*05f0*/  @!UP0 SYNCS.EXCH.64 URZ, [UR9+0x70], UR4 ;  /* 0x00007004093f85b2 */ /* 0x002ea40008000100 */
[----:B------:R1:W2:Y:S01]  /*0600*/  @!UP1 SYNCS.EXCH.64 URZ, [UR9+0x78], UR4 ;  /* 0x00007804093f95b2 */ /* 0x0002a20008000100 */
[----:B------:R-:W-:Y:S01]  /*0610*/  NOP ;  /* 0x0000000000007918 */ /* 0x000fe20000000000 */
[----:B-1----:R-:W-:-:S02]  /*0620*/  ULDC.64 UR4, c[0x0][0x598] ;  /* 0x0001660000047ab9 */ /* 0x002fc40000000a00 */
[----:B------:R-:W-:Y:S02]  /*0630*/  ISETP.NE.U32.AND P0, PT, RZ, UR4, PT ;  /* 0x00000004ff007c0c */ /* 0x000fe4000bf05070 */
[----:B------:R1:W2:Y:S02]  /*0640*/  @!UP2 SYNCS.EXCH.64 URZ, [UR10+0x50], UR6 ;  /* 0x000050060a3fa5b2 */ /* 0x0002a40008000100 */
[----:B------:R-:W-:Y:S01]  /*0650*/  ISETP.NE.AND.EX P0, PT, RZ, UR5, PT, P0 ;  /* 0x00000005ff007c0c */ /* 0x000fe2000bf05300 */
[----:B------:R1:W2:Y:S01]  /*0660*/  @!UP3 SYNCS.EXCH.64 URZ, [UR10+0x58], UR6 ;  /* 0x000058060a3fb5b2 */ /* 0x0002a20008000100 */
[----:B------:R1:W2:Y:S01]  /*0670*/  @!UP4 SYNCS.EXCH.64 URZ, [UR10+0x60], UR6 ;  /* 0x000060060a3fc5b2 */ /* 0x0002a20008000100 */
[----:B------:R1:W2:Y:S01]  /*0680*/  @!UP5 SYNCS.EXCH.64 URZ, [UR10+0x68], UR6 ;  /* 0x000068060a3fd5b2 */ /* 0x0002a20008000100 */
[----:B------:R-:W-:Y:S01]  /*0690*/  NOP ;  /* 0x0000000000007918 */ /* 0x000fe20000000000 */
[----:B--234-:R-:W-:Y:S08]  /*06a0*/  BAR.SYNC.DEFER_BLOCKING 0x0 ;  /* 0x0000000000007b1d */ /* 0x01cff00000010000 */
[----:B01----:R-:W-:Y:S05]  /*06b0*/  @!P0 BRA `(.L_x_3) ;  /* 0x00000000001c8947 */ /* 0x003fea0003800000 */
[----:B------:R-:W0:Y:S02]  /*06c0*/  LDC.64 R6, c[0x0][0x598] ;  /* 0x00016600ff067b82 */ /* 0x000e240000000a00 */
[----:B0-----:R-:W2:Y:S02]  /*06d0*/  LDG.E.64 R6, desc[UR54][R6.64] ;  /* 0x0000003606067981 */ /* 0x001ea4000c1e1b00 */
[----:B--2---:R-:W-:-:S04]  /*06e0*/  ISETP.NE.U32.AND P0, PT, R6, RZ, PT ;  /* 0x000000ff0600720c */ /* 0x004fc80003f05070 */
[----:B------:R-:W-:-:S13]  /*06f0*/  ISETP.NE.AND.EX P0, PT, R7, RZ, PT, P0 ;  /* 0x000000ff0700720c */ /* 0x000fda0003f05300 */
[----:B------:R-:W-:Y:S05]  /*0700*/  @!P0 BRA `(.L_x_3) ;  /* 0x0000000000088947 */ /* 0x000fea0003800000 */
[----:B------:R1:W5:Y:S01]  /*0710*/  LD.E R22, desc[UR54][R6.64] ;  /* 0x0000003606167980 */ /* 0x000362000c101900 */
[----:B------:R-:W-:Y:S05]  /*0720*/  BRA `(.L_x_4) ;  /* 0x0000000000247947 */ /* 0x000fea0003800000 */
.L_x_3:
[----:B------:R-:W-:Y:S02]  /*0730*/  ULDC.64 UR4, c[0x0][0x588] ;  /* 0x0001620000047ab9 */ /* 0x000fe40000000a00 */
[----:B------:R-:W-:-:S04]  /*0740*/  ISETP.NE.U32.AND P0, PT, RZ, UR4, PT ;  /* 0x00000004ff007c0c */ /* 0x000fc8000bf05070 */
[----:B------:R-:W-:-:S13]  /*0750*/  ISETP.NE.AND.EX P0, PT, RZ, UR5, PT, P0 ;  /* 0x00000005ff007c0c */ /* 0x000fda000bf05300 */
[----:B------:R-:W-:Y:S05]  /*0760*/  @!P0 BRA `(.L_x_5) ;  /* 0x00000000000c8947 */ /* 0x000fea0003800000 */
[----:B------:R-:W0:Y:S02]  /*0770*/  LDC.64 R22, c[0x0][0x588] ;  /* 0x00016200ff167b82 */ /* 0x000e240000000a00 */
[----:B0-----:R0:W5:Y:S01]  /*0780*/  LDG.E R22, desc[UR54][R22.64] ;  /* 0x0000003616167981 */ /* 0x001162000c1e1900 */
[----:B------:R-:W-:Y:S05]  /*0790*/  BRA `(.L_x_4) ;  /* 0x0000000000087947 */ /* 0x000fea0003800000 */
.L_x_5:
[----:B------:R-:W-:Y:S02]  /*07a0*/  ULDC UR4, c[0x0][0x580] ;  /* 0x0001600000047ab9 */ /* 0x000fe40000000800 */
[----:B------:R-:W-:-:S07]  /*07b0*/  IMAD.U32 R22, RZ, RZ, UR4 ;  /* 0x00000004ff167e24 */ /* 0x000fce000f8e00ff */
.L_x_4:
[----:B------:R-:W-:Y:S02]  /*07c0*/  ULDC.64 UR4, c[0x0][0x5a0] ;  /* 0x0001680000047ab9 */ /* 0x000fe40000000a00 */
[----:B------:R-:W-:-:S04]  /*07d0*/  ISETP.NE.U32.AND P0, PT, RZ, UR4, PT ;  /* 0x00000004ff007c0c */ /* 0x000fc8000bf05070 */
[----:B------:R-:W-:-:S13]  /*07e0*/  ISETP.NE.AND.EX P0, PT, RZ, UR5, PT, P0 ;  /* 0x00000005ff007c0c */ /* 0x000fda000bf05300 */
[----:B------:R-:W-:Y:S05]  /*07f0*/  @!P0 BRA `(.L_x_6) ;  /* 0x00000000001c8947 */ /* 0x000fea0003800000 */
[----:B-1----:R-:W1:Y:S02]  /*0800*/  LDC.64 R6, c[0x0][0x5a0] ;  /* 0x00016800ff067b82 */ /* 0x002e640000000a00 */
[----:B-1----:R-:W2:Y:S02]  /*0810*/  LDG.E.64 R6, desc[UR54][R6.64] ;  /* 0x0000003606067981 */ /* 0x002ea4000c1e1b00 */
[----:B--2---:R-:W-:-:S04]  /*0820*/  ISETP.NE.U32.AND P0, PT, R6, RZ, PT ;  /* 0x000000ff0600720c */ /* 0x004fc80003f05070 */
[----:B------:R-:W-:-:S13]  /*0830*/  ISETP.NE.AND.EX P0, PT, R7, RZ, PT, P0 ;  /* 0x000000ff0700720c */ /* 0x000fda0003f05300 */
[----:B------:R-:W-:Y:S05]  /*0840*/  @!P0 BRA `(.L_x_6) ;  /* 0x0000000000088947 */ /* 0x000fea0003800000 */
[----:B0-----:R2:W5:Y:S01]  /*0850*/  LD.E R23, desc[UR54][R6.64] ;  /* 0x0000003606177980 */ /* 0x001562000c101900 */
[----:B------:R-:W-:Y:S05]  /*0860*/  BRA `(.L_x_7) ;  /* 0x0000000000247947 */ /* 0x000fea0003800000 */
.L_x_6:
[----:B------:R-:W-:Y:S02]  /*0870*/  ULDC.64 UR4, c[0x0][0x590] ;  /* 0x0001640000047ab9 */ /* 0x000fe40000000a00 */
[----:B------:R-:W-:-:S04]  /*0880*/  ISETP.NE.U32.AND P0, PT, RZ, UR4, PT ;  /* 0x00000004ff007c0c */ /* 0x000fc8000bf05070 */
[----:B------:R-:W-:-:S13]  /*0890*/  ISETP.NE.AND.EX P0, PT, RZ, UR5, PT, P0 ;  /* 0x00000005ff007c0c */ /* 0x000fda000bf05300 */
[----:B------:R-:W-:Y:S05]  /*08a0*/  @!P0 BRA `(.L_x_8) ;  /* 0x00000000000c8947 */ /* 0x000fea0003800000 */
[----:B-1----:R-:W0:Y:S02]  /*08b0*/  LDC.64 R6, c[0x0][0x590] ;  /* 0x00016400ff067b82 */ /* 0x002e240000000a00 */
[----:B0-----:R0:W5:Y:S01]  /*08c0*/  LDG.E R23, desc[UR54][R6.64] ;  /* 0x0000003606177981 */ /* 0x001162000c1e1900 */
[----:B------:R-:W-:Y:S05]  /*08d0*/  BRA `(.L_x_7) ;  /* 0x0000000000087947 */ /* 0x000fea0003800000 */
.L_x_8:
[----:B------:R-:W-:Y:S02]  /*08e0*/  ULDC UR4, c[0x0][0x584] ;  /* 0x0001610000047ab9 */ /* 0x000fe40000000800 */
[----:B0-----:R-:W-:-:S07]  /*08f0*/  IMAD.U32 R23, RZ, RZ, UR4 ;  /* 0x00000004ff177e24 */ /* 0x001fce000f8e00ff */
.L_x_7:
[----:B------:R-:W3:Y:S01]  /*0900*/  S2UR UR10, SR_CTAID.Y ;  /* 0x00000000000a79c3 */ /* 0x000ee20000002600 */
[----:B------:R-:W-:Y:S01]  /*0910*/  ULDC UR5, c[0x0][0x65c] ;  /* 0x0001970000057ab9 */ /* 0x000fe20000000800 */
[----:B------:R-:W-:Y:S01]  /*0920*/  UISETP.NE.AND UP0, UPT, UR15, 0x2, UPT ;  /* 0x000000020f00788c */ /* 0x000fe2000bf05270 */
[----:B------:R-:W-:Y:S01]  /*0930*/  IMAD.MOV.U32 R18, RZ, RZ, -0x1 ;  /* 0xffffffffff127424 */ /* 0x000fe200078e00ff */
[----:B------:R-:W-:Y:S01]  /*0940*/  UISETP.NE.AND UP2, UPT, UR5, 0x1, UPT ;  /* 0x000000010500788c */ /* 0x000fe2000bf45270 */
[----:B------:R-:W-:Y:S02]  /*0950*/  IMAD.MOV.U32 R2, RZ, RZ, -0x1 ;  /* 0xffffffffff027424 */ /* 0x000fe400078e00ff */
[----:B------:R-:W-:Y:S01]  /*0960*/  IMAD.MOV.U32 R19, RZ, RZ, -0x1 ;  /* 0xffffffffff137424 */ /* 0x000fe200078e00ff */
[----:B------:R-:W4:Y:S01]  /*0970*/  S2UR UR4, SR_CTAID.X ;  /* 0x00000000000479c3 */ /* 0x000f220000002500 */
[----:B------:R-:W-:-:S06]  /*0980*/  UP2UR UR38, UPR, URZ, 0x4 ;  /* 0x000000043f267883 */ /* 0x000fcc0008000000 */
[----:B------:R-:W-:Y:S01]  /*0990*/  @UP2 ULDC UR12, c[0x0][0x10] ;  /* 0x00000400000c2ab9 */ /* 0x000fe20000000800 */
[----:B------:R-:W-:Y:S01]  /*09a0*/  @UP2 UMOV UR7, URZ ;  /* 0x0000003f00072c82 */ /* 0x000fe20008000000 */
[----:B------:R-:W-:Y:S01]  /*09b0*/  @UP2 UMOV UR5, URZ ;  /* 0x0000003f00052c82 */ /* 0x000fe20008000000 */
[----:B012---:R-:W0:Y:S01]  /*09c0*/  LDC.64 R6, c[0x0][0x650] ;  /* 0x00019400ff067b82 */ /* 0x007e220000000a00 */
[----:B---3--:R-:W-:Y:S02]  /*09d0*/  @UP2 UMOV UR9, UR10 ;  /* 0x0000000a00092c82 */ /* 0x008fe40008000000 */
[----:B------:R-:W-:Y:S01]  /*09e0*/  @UP2 UMOV UR6, UR9 ;  /* 0x0000000900062c82 */ /* 0x000fe20008000000 */
[----:B------:R-:W-:Y:S01]  /*09f0*/  @!UP2 UMOV UR9, UR10 ;  /* 0x0000000a0009ac82 */ /* 0x000fe20008000000 */
[----:B----4-:R-:W-:-:S03]  /*0a00*/  @UP2 UIMAD.WIDE.U32 UR12, UR4, UR12, UR6 ;  /* 0x0000000c040c22a5 */ /* 0x010fc6000f8e0006 */
[----:B------:R-:W-:Y:S01]  /*0a10*/  @!UP2 ULDC UR6, c[0x0][0xc] ;  /* 0x000003000006aab9 */ /* 0x000fe20000000800 */
[----:B------:R-:W-:Y:S01]  /*0a20*/  @UP2 UIADD3 UR14, UR13, UR5, URZ ;  /* 0x000000050d0e2290 */ /* 0x000fe2000fffe03f */
[----:B------:R-:W-:Y:S02]  /*0a30*/  ULDC UR10, c[0x0][0xc] ;  /* 0x00000300000a7ab9 */ /* 0x000fe40000000800 */
[----:B------:R-:W-:Y:S01]  /*0a40*/  UMOV UR5, URZ ;  /* 0x0000003f00057c82 */ /* 0x000fe20008000000 */
[----:B------:R-:W-:Y:S01]  /*0a50*/  ULDC UR11, c[0x0][0x10] ;  /* 0x00000400000b7ab9 */ /* 0x000fe20000000800 */
[----:B------:R-:W-:Y:S02]  /*0a60*/  @!UP2 UIMAD.WIDE.U32 UR6, UR6, UR9, UR4 ;  /* 0x000000090606a2a5 */ /* 0x000fe4000f8e0004 */
[----:B------:R-:W-:Y:S01]  /*0a70*/  UIMAD.WIDE.U32 UR10, UR10, UR11, URZ ;  /* 0x0000000b0a0a72a5 */ /* 0x000fe2000f8e003f */
[----:B------:R-:W-:-:S03]  /*0a80*/  ULDC UR13, c[0x0][0x14] ;  /* 0x00000500000d7ab9 */ /* 0x000fc60000000800 */
[----:B------:R-:W-:Y:S02]  /*0a90*/  UIMAD.WIDE.U32 UR52, UR10, UR13, URZ ;  /* 0x0000000d0a3472a5 */ /* 0x000fe4000f8e003f */
[----:B------:R-:W-:Y:S01]  /*0aa0*/  UIMAD UR39, UR11, UR13, URZ ;  /* 0x0000000d0b2772a4 */ /* 0x000fe2000f8e023f */
[----:B------:R-:W-:Y:S01]  /*0ab0*/  @!UP2 UMOV UR12, UR6 ;  /* 0x00000006000cac82 */ /* 0x000fe20008000000 */
[----:B------:R-:W-:Y:S02]  /*0ac0*/  @!UP2 UMOV UR14, UR7 ;  /* 0x00000007000eac82 */ /* 0x000fe40008000000 */
[----:B------:R-:W-:Y:S02]  /*0ad0*/  UIADD3 UR39, UR53, UR39, URZ ;  /* 0x0000002735277290 */ /* 0x000fe4000fffe03f */
[----:B------:R-:W-:-:S04]  /*0ae0*/  UIADD3 UR6, UP1, UR12, UR52, URZ ;  /* 0x000000340c067290 */ /* 0x000fc8000ff3e03f */
[----:B------:R-:W-:Y:S02]  /*0af0*/  UIADD3.X UR7, UR14, UR39, URZ, UP1, !UPT ;  /* 0x000000270e077290 */ /* 0x000fe40008ffe43f */
[----:B------:R-:W-:Y:S02]  /*0b00*/  USEL UR6, UR6, UR12, !UP0 ;  /* 0x0000000c06067287 */ /* 0x000fe4000c000000 */
[----:B------:R-:W-:-:S04]  /*0b10*/  USEL UR7, UR7, UR14, !UP0 ;  /* 0x0000000e07077287 */ /* 0x000fc8000c000000 */
[----:B0-----:R-:W-:Y:S01]  /*0b20*/  ISETP.LE.U32.AND P0, PT, R6, UR6, PT ;  /* 0x0000000606007c0c */ /* 0x001fe2000bf03070 */
[----:B------:R-:W-:Y:S02]  /*0b30*/  IMAD.U32 R16, RZ, RZ, UR6 ;  /* 0x00000006ff107e24 */ /* 0x000fe4000f8e00ff */
[----:B------:R-:W-:Y:S02]  /*0b40*/  IMAD.U32 R0, RZ, RZ, UR7 ;  /* 0x00000007ff007e24 */ /* 0x000fe4000f8e00ff */
[----:B------:R-:W-:-:S03]  /*0b50*/  IMAD.U32 R17, RZ, RZ, UR7 ;  /* 0x00000007ff117e24 */ /* 0x000fc6000f8e00ff */
[----:B------:R-:W-:Y:S02]  /*0b60*/  ISETP.GE.U32.AND.EX P0, PT, R0, R7, PT, P0 ;  /* 0x000000070000720c */ /* 0x000fe40003f06100 */
[----:B------:R-:W-:-:S11]  /*0b70*/  PRMT R0, RZ, 0x7610, R0 ;  /* 0x00007610ff007816 */ /* 0x000fd60000000000 */
[----:B------:R-:W-:Y:S05]  /*0b80*/  @P0 BRA `(.L_x_9) ;  /* 0x00000004008c0947 */ /* 0x000fea0003800000 */
[----:B------:R-:W-:Y:S01]  /*0b90*/  I2FP.F32.U32 R0, UR4 ;  /* 0x0000000400007c45 */ /* 0x000fe20008201000 */
[----:B------:R-:W-:Y:S01]  /*0ba0*/  ULDC.64 UR16, c[0x0][0x628] ;  /* 0x00018a0000107ab9 */ /* 0x000fe20000000a00 */
[----:B------:R-:W-:Y:S01]  /*0bb0*/  ULDC UR6, c[0x0][0x150] ;  /* 0x0000540000067ab9 */ /* 0x000fe20000000800 */
[----:B------:R-:W-:Y:S01]  /*0bc0*/  ISETP.NE.U32.AND P0, PT, RZ, UR16, PT ;  /* 0x00000010ff007c0c */ /* 0x000fe2000bf05070 */
[----:B------:R-:W-:Y:S01]  /*0bd0*/  ULDC UR15, c[0x0][0x630] ;  /* 0x00018c00000f7ab9 */ /* 0x000fe20000000800 */
[----:B------:R-:W-:Y:S01]  /*0be0*/  FMUL R0, R0, UR6 ;  /* 0x0000000600007c20 */ /* 0x000fe20008400000 */
[----:B------:R-:W-:Y:S01]  /*0bf0*/  R2UR UR19, R16 ;  /* 0x00000000101372ca */ /* 0x000fe200000e0000 */
[----:B------:R-:W-:Y:S01]  /*0c00*/  ULDC UR21, c[0x0][0x154] ;  /* 0x0000550000157ab9 */ /* 0x000fe20000000800 */
[----:B------:R-:W-:Y:S01]  /*0c10*/  ISETP.NE.AND.EX P0, PT, RZ, UR17, PT, P0 ;  /* 0x00000011ff007c0c */ /* 0x000fe2000bf05300 */
[----:B------:R0:W1:Y:S01]  /*0c20*/  F2I.U32.TRUNC.NTZ R2, R0 ;  /* 0x0000000000027305 */ /* 0x000062000020f000 */
[----:B------:R-:W-:-:S02]  /*0c30*/  R2UR UR20, R17 ;  /* 0x00000000111472ca */ /* 0x000fc400000e0000 */
[----:B------:R-:W-:Y:S02]  /*0c40*/  R2UR UR6, R16 ;  /* 0x00000000100672ca */ /* 0x000fe400000e0000 */
[----:B------:R-:W-:-:S07]  /*0c50*/  R2UR UR7, R17 ;  /* 0x00000000110772ca */ /* 0x000fce00000e0000 */
[----:B0-----:R-:W-:Y:S08]  /*0c60*/  @!P0 BRA `(.L_x_10) ;  /* 0x0000000000308947 */ /* 0x001ff00003800000 */
[----:B------:R-:W-:Y:S01]  /*0c70*/  R2UR UR6, R16 ;  /* 0x00000000100672ca */ /* 0x000fe200000e0000 */
[----:B------:R-:W-:Y:S01]  /*0c80*/  ULDC UR12, c[0x0][0x634] ;  /* 0x00018d00000c7ab9 */ /* 0x000fe20000000800 */
[----:B------:R-:W-:-:S11]  /*0c90*/  R2UR UR14, R17 ;  /* 0x00000000110e72ca */ /* 0x000fd600000e0000 */
[----:B------:R-:W-:-:S04]  /*0ca0*/  UIADD3 UR12, UP1, UR6, UR12, URZ ;  /* 0x0000000c060c7290 */ /* 0x000fc8000ff3e03f */
[----:B------:R-:W-:-:S04]  /*0cb0*/  UIADD3.X UR14, URZ, UR14, URZ, UP1, !UPT ;  /* 0x0000000e3f0e7290 */ /* 0x000fc80008ffe43f */
[----:B------:R-:W-:-:S04]  /*0cc0*/  UIMAD.WIDE.U32 UR6, UR14, UR16, URZ ;  /* 0x000000100e0672a5 */ /* 0x000fc8000f8e003f */
[----:B------:R-:W-:Y:S02]  /*0cd0*/  UIMAD.WIDE.U32 UR10, UP1, UR12, UR17, UR6 ;  /* 0x000000110c0a72a5 */ /* 0x000fe4000f820006 */
[----:B------:R-:W-:Y:S02]  /*0ce0*/  UIMAD.WIDE.U32 UR6, UR12, UR16, URZ ;  /* 0x000000100c0672a5 */ /* 0x000fe4000f8e003f */
[----:B------:R-:W-:Y:S02]  /*0cf0*/  UIADD3.X UR13, URZ, URZ, URZ, UP1, !UPT ;  /* 0x0000003f3f0d7290 */ /* 0x000fe40008ffe43f */
[----:B------:R-:W-:Y:S01]  /*0d00*/  UIADD3 URZ, UP1, UR7, UR10, URZ ;  /* 0x0000000a073f7290 */ /* 0x000fe2000ff3e03f */
[----:B------:R-:W-:-:S03]  /*0d10*/  UMOV UR12, UR11 ;  /* 0x0000000b000c7c82 */ /* 0x000fc60008000000 */
[----:B------:R-:W-:-:S12]  /*0d20*/  UIMAD.WIDE.U32.X UR6, UR14, UR17, UR12, UP1 ;  /* 0x000000110e0672a5 */ /* 0x000fd800088e040c */
.L_x_10:
[----:B------:R-:W-:Y:S01]  /*0d30*/  USHF.R.U64 UR5, UR6, UR15, UR7 ;  /* 0x0000000f06057299 */ /* 0x000fe20008001207 */
[----:B------:R-:W-:Y:S01]  /*0d40*/  I2FP.F32.U32 R0, UR9 ;  /* 0x0000000900007c45 */ /* 0x000fe20008201000 */
[----:B------:R-:W-:Y:S01]  /*0d50*/  USHF.R.U32.HI UR6, URZ, UR15, UR7 ;  /* 0x0000000f3f067299 */ /* 0x000fe20008011607 */
[----:B-1----:R-:W-:Y:S01]  /*0d60*/  R2UR UR14, R2 ;  /* 0x00000000020e72ca */ /* 0x002fe200000e0000 */
[----:B------:R-:W-:Y:S02]  /*0d70*/  UIADD3 UR17, UP1, URZ, -UR5, URZ ;  /* 0x800000053f117290 */ /* 0x000fe4000ff3e03f */
[----:B------:R-:W-:Y:S01]  /*0d80*/  FMUL R0, R0, UR21 ;  /* 0x0000001500007c20 */ /* 0x000fe20008400000 */
[----:B------:R-:W-:Y:S01]  /*0d90*/  ULDC.64 UR10, c[0x0][0x620] ;  /* 0x00018800000a7ab9 */ /* 0x000fe20000000a00 */
[----:B------:R-:W-:Y:S01]  /*0da0*/  UIADD3.X UR6, URZ, ~UR6, URZ, UP1, !UPT ;  /* 0x800000063f067290 */ /* 0x000fe20008ffe43f */
[----:B------:R-:W-:Y:S01]  /*0db0*/  UMOV UR12, UR19 ;  /* 0x00000013000c7c82 */ /* 0x000fe20008000000 */
[----:B------:R-:W-:-:S02]  /*0dc0*/  UMOV UR13, UR20 ;  /* 0x00000014000d7c82 */ /* 0x000fc40008000000 */
[----:B------:R-:W-:Y:S01]  /*0dd0*/  UIMAD UR6, UR6, UR10, URZ ;  /* 0x0000000a060672a4 */ /* 0x000fe2000f8e023f */
[----:B------:R-:W0:Y:S01]  /*0de0*/  F2I.U32.TRUNC.NTZ R0, R0 ;  /* 0x0000000000007305 */ /* 0x000e22000020f000 */
[----:B------:R-:W-:Y:S02]  /*0df0*/  UIMAD.WIDE.U32 UR12, UR17, UR10, UR12 ;  /* 0x0000000a110c72a5 */ /* 0x000fe4000f8e000c */
[----:B------:R-:W-:Y:S01]  /*0e00*/  UIMAD UR17, UR17, UR11, UR6 ;  /* 0x0000000b111172a4 */ /* 0x000fe2000f8e0206 */
[----:B------:R-:W-:Y:S01]  /*0e10*/  ULDC UR24, c[0x0][0x658] ;  /* 0x0001960000187ab9 */ /* 0x000fe20000000800 */
[----:B------:R-:W-:Y:S02]  /*0e20*/  UMOV UR22, 0xffffffff ;  /* 0xffffffff00167882 */ /* 0x000fe40000000000 */
[----:B------:R-:W-:Y:S01]  /*0e30*/  UIADD3 UR17, UR13, UR17, URZ ;  /* 0x000000110d117290 */ /* 0x000fe2000fffe03f */
[----:B------:R-:W-:Y:S01]  /*0e40*/  ULDC UR19, c[0x0][0x618] ;  /* 0x0001860000137ab9 */ /* 0x000fe20000000800 */
[----:B------:R-:W-:Y:S01]  /*0e50*/  ULDC.64 UR6, c[0x0][0x640] ;  /* 0x0001900000067ab9 */ /* 0x000fe20000000a00 */
[----:B------:R-:W-:Y:S01]  /*0e60*/  USHF.L.U32 UR13, UR22, UR24, URZ ;  /* 0x00000018160d7299 */ /* 0x000fe2000800063f */
[----:B------:R-:W-:Y:S01]  /*0e70*/  ISETP.NE.U32.AND P0, PT, RZ, UR6, PT ;  /* 0x00000006ff007c0c */ /* 0x000fe2000bf05070 */
[----:B------:R-:W-:-:S02]  /*0e80*/  USHF.R.U64 UR22, UR12, UR19, UR17 ;  /* 0x000000130c167299 */ /* 0x000fc40008001211 */
[----:B------:R-:W-:Y:S01]  /*0e90*/  USHF.R.U32.HI UR12, URZ, UR19, UR17 ;  /* 0x000000133f0c7299 */ /* 0x000fe20008011611 */
[----:B0-----:R-:W-:Y:S01]  /*0ea0*/  R2UR UR16, R0 ;  /* 0x00000000001072ca */ /* 0x001fe200000e0000 */
[----:B------:R-:W-:Y:S01]  /*0eb0*/  ULDC UR21, c[0x0][0x608] ;  /* 0x0001820000157ab9 */ /* 0x000fe20000000800 */
[----:B------:R-:W-:Y:S01]  /*0ec0*/  ISETP.NE.AND.EX P0, PT, RZ, UR7, PT, P0 ;  /* 0x00000007ff007c0c */ /* 0x000fe2000bf05300 */
[----:B------:R-:W-:Y:S02]  /*0ed0*/  USHF.R.U64 UR26, UR22, UR21, UR12 ;  /* 0x00000015161a7299 */ /* 0x000fe4000800120c */
[----:B------:R-:W-:Y:S01]  /*0ee0*/  USHF.R.U32.HI UR12, URZ, UR21, UR12 ;  /* 0x000000153f0c7299 */ /* 0x000fe2000801160c */
[----:B------:R-:W-:Y:S01]  /*0ef0*/  UMOV UR20, 0x1 ;  /* 0x0000000100147882 */ /* 0x000fe20000000000 */
[----:B------:R-:W-:Y:S02]  /*0f00*/  UIADD3 UR14, -UR14, URZ, URZ ;  /* 0x0000003f0e0e7290 */ /* 0x000fe4000fffe13f */
[----:B------:R-:W-:-:S02]  /*0f10*/  USHF.R.U64 UR27, UR26, UR24, UR12 ;  /* 0x000000181a1b7299 */ /* 0x000fc4000800120c */
[----:B------:R-:W-:Y:S01]  /*0f20*/  USHF.L.U32 UR19, UR20, UR24, URZ ;  /* 0x0000001814137299 */ /* 0x000fe2000800063f */
[----:B------:R-:W-:Y:S01]  /*0f30*/  ULDC UR15, c[0x0][0x144] ;  /* 0x00005100000f7ab9 */ /* 0x000fe20000000800 */
[----:B------:R-:W-:Y:S01]  /*0f40*/  ULDC UR10, c[0x0][0x600] ;  /* 0x00018000000a7ab9 */ /* 0x000fe20000000800 */
[----:B------:R-:W-:Y:S02]  /*0f50*/  ULOP3.LUT UR20, URZ, UR13, URZ, 0x33, !UPT ;  /* 0x0000000d3f147292 */ /* 0x000fe4000f8e333f */
[----:B------:R-:W-:Y:S02]  /*0f60*/  USHF.R.U32.HI UR13, URZ, UR24, UR12 ;  /* 0x000000183f0d7299 */ /* 0x000fe4000801160c */
[----:B------:R-:W-:Y:S02]  /*0f70*/  UIADD3 UR11, UR10, -0x1, URZ ;  /* 0xffffffff0a0b7890 */ /* 0x000fe4000fffe03f */
[----:B------:R-:W-:Y:S02]  /*0f80*/  UIADD3 UR23, -UR16, URZ, URZ ;  /* 0x0000003f10177290 */ /* 0x000fe4000fffe13f */
[----:B------:R-:W-:Y:S01]  /*0f90*/  UIMAD UR4, UR15, UR14, UR4 ;  /* 0x0000000e0f0472a4 */ /* 0x000fe2000f8e0204 */
[----:B------:R-:W-:Y:S01]  /*0fa0*/  ULDC UR28, c[0x0][0x148] ;  /* 0x00005200001c7ab9 */ /* 0x000fe20000000800 */
[----:B------:R-:W-:Y:S01]  /*0fb0*/  ULDC UR24, c[0x0][0x648] ;  /* 0x0001920000187ab9 */ /* 0x000fe20000000800 */
[----:B------:R-:W-:Y:S01]  /*0fc0*/  ULDC UR25, c[0x0][0x638] ;  /* 0x00018e0000197ab9 */ /* 0x000fe20000000800 */
[----:B------:R-:W-:Y:S01]  /*0fd0*/  UMOV UR12, UR27 ;  /* 0x0000001b000c7c82 */ /* 0x000fe20008000000 */
[----:B------:R-:W-:Y:S07]  /*0fe0*/  @!P0 BRA `(.L_x_11) ;  /* 0x0000000000308947 */ /* 0x000fee0003800000 */
[----:B------:R-:W-:Y:S02]  /*0ff0*/  ULDC UR16, c[0x0][0x64c] ;  /* 0x0001930000107ab9 */ /* 0x000fe40000000800 */
        /* <DEDUP_REMOVED lines=8> */
[----:B------:R-:W-:-:S07]  /*1080*/  UIMAD.WIDE.U32.X UR6, UR21, UR7, UR16, UP1 ;  /* 0x00000007150672a5 */ /* 0x000fce00088e0410 */
[----:B------:R-:W-:Y:S01]  /*1090*/  UMOV UR12, UR6 ;  /* 0x00000006000c7c82 */ /* 0x000fe20008000000 */
[----:B------:R-:W-:-:S05]  /*10a0*/  UMOV UR13, UR7 ;  /* 0x00000007000d7c82 */ /* 0x000fca0008000000 */
.L_x_11:
[----:B------:R-:W-:Y:S01]  /*10b0*/  UISETP.NE.AND UP1, UPT, UR38, URZ, UPT ;  /* 0x0000003f2600728c */ /* 0x000fe2000bf25270 */
[----:B------:R-:W-:Y:S01]  /*10c0*/  IMAD.MOV.U32 R0, RZ, RZ, 0x1 ;  /* 0x00000001ff007424 */ /* 0x000fe200078e00ff */
[----:B------:R-:W-:Y:S01]  /*10d0*/  USHF.R.U64 UR6, UR12, UR24, UR13 ;  /* 0x000000180c067299 */ /* 0x000fe2000800120d */
[----:B------:R-:W-:Y:S01]  /*10e0*/  IMAD.U32 R19, RZ, RZ, UR5 ;  /* 0x00000005ff137e24 */ /* 0x000fe2000f8e00ff */
[----:B------:R-:W-:Y:S02]  /*10f0*/  ULOP3.LUT UR20, UR26, UR20, URZ, 0xc0, !UPT ;  /* 0x000000141a147292 */ /* 0x000fe4000f8ec03f */
[----:B------:R-:W-:Y:S02]  /*1100*/  UIADD3 UR7, -UR6, URZ, URZ ;  /* 0x0000003f06077290 */ /* 0x000fe4000fffe13f */
[----:B------:R-:W-:Y:S02]  /*1110*/  UIMAD UR19, UR19, UR6, UR20 ;  /* 0x00000006131372a4 */ /* 0x000fe4000f8e0214 */
[----:B------:R-:W-:-:S02]  /*1120*/  ULOP3.LUT UR11, UR22, UR11, URZ, 0xc0, !UPT ;  /* 0x0000000b160b7292 */ /* 0x000fc4000f8ec03f */
[----:B------:R-:W-:Y:S02]  /*1130*/  @UP1 UIMAD UR4, UR28, UR23, UR9 ;  /* 0x000000171c0412a4 */ /* 0x000fe4000f8e0209 */
[----:B------:R-:W-:-:S03]  /*1140*/  UIMAD UR6, UR7, UR25, UR27 ;  /* 0x00000019070672a4 */ /* 0x000fc6000f8e021b */
[----:B------:R-:W-:Y:S01]  /*1150*/  ULDC UR7, c[0x0][0x610] ;  /* 0x0001840000077ab9 */ /* 0x000fe20000000800 */
[----:B------:R-:W-:Y:S02]  /*1160*/  UIMAD UR6, UR6, UR10, UR11 ;  /* 0x0000000a060672a4 */ /* 0x000fe4000f8e020b */
[----:B------:R-:W-:-:S04]  /*1170*/  UIMAD UR4, UR19, UR7, UR4 ;  /* 0x00000007130472a4 */ /* 0x000fc8000f8e0204 */
[----:B------:R-:W-:Y:S02]  /*1180*/  USEL UR7, UR6, UR4, !UP1 ;  /* 0x0000000406077287 */ /* 0x000fe4000c800000 */
[----:B------:R-:W-:-:S04]  /*1190*/  USEL UR4, UR4, UR6, !UP1 ;  /* 0x0000000604047287 */ /* 0x000fc8000c800000 */
[----:B------:R-:W-:Y:S02]  /*11a0*/  IMAD.U32 R2, RZ, RZ, UR7 ;  /* 0x00000007ff027e24 */ /* 0x000fe4000f8e00ff */
[----:B------:R-:W-:-:S07]  /*11b0*/  IMAD.U32 R18, RZ, RZ, UR4 ;  /* 0x00000004ff127e24 */ /* 0x000fce000f8e00ff */
.L_x_9:
[----:B------:R-:W-:Y:S02]  /*11c0*/  ULDC UR4, c[0x0][0x28c] ;  /* 0x0000a30000047ab9 */ /* 0x000fe40000000800 */
[----:B------:R-:W-:-:S04]  /*11d0*/  UIADD3 UR4, UR4, 0x3f, URZ ;  /* 0x0000003f04047890 */ /* 0x000fc8000fffe03f */
[----:B------:R-:W-:-:S04]  /*11e0*/  USHF.R.S32.HI UR5, URZ, 0x1f, UR4 ;  /* 0x0000001f3f057899 */ /* 0x000fc80008011404 */
[----:B------:R-:W-:-:S04]  /*11f0*/  ULEA.HI UR5, UR5, UR4, URZ, 0x6 ;  /* 0x0000000405057291 */ /* 0x000fc8000f8f303f */
[----:B------:R-:W-:Y:S01]  /*1200*/  USHF.R.S32.HI UR37, URZ, 0x6, UR5 ;  /* 0x000000063f257899 */ /* 0x000fe20008011405 */
[----:B------:R-:W-:Y:S11]  /*1210*/  @!P1 BRA `(.L_x_12) ;  /* 0x0000005800809947 */ /* 0x000ff60003800000 */
[----:B------:R-:W-:-:S06]  /*1220*/  UISETP.GT.U32.AND UP1, UPT, UR18, 0x1, UPT ;  /* 0x000000011200788c */ /* 0x000fcc000bf24070 */
[----:B------:R-:W-:-:S13]  /*1230*/  PLOP3.LUT P0, PT, PT, PT, UP1, 0x80, 0x0 ;  /* 0x000000000000781c */ /* 0x000fda0003f0f018 */
[----:B------:R-:W-:Y:S05]  /*1240*/  @P0 EXIT ;  /* 0x000000000000094d */ /* 0x000fea0003800000 */
.L_x_13:
[----:B------:R-:W-:-:S08]  /*1250*/  NOP ;  /* 0x0000000000007918 */ /* 0x000fd00000000000 */
[----:B------:R-:W0:Y:S02]  /*1260*/  USETMAXREG.TRY_ALLOC.CTAPOOL UP1, 0xe8 ;  /* 0x000000e8000079c8 */ /* 0x000e240008020600 */
[----:B0-----:R-:W-:-:S13]  /*1270*/  PLOP3.LUT P0, PT, PT, PT, UP1, 0x80, 0x0 ;  /* 0x000000000000781c */ /* 0x001fda0003f0f018 */
[----:B------:R-:W-:Y:S05]  /*1280*/  @!P0 BRA `(.L_x_13) ;  /* 0xfffffffc00f08947 */ /* 0x000fea000383ffff */
[----:B------:R-:W-:-:S13]  /*1290*/  LOP3.LUT P0, RZ, R0, 0xff, RZ, 0xc0, !PT ;  /* 0x000000ff00ff7812 */ /* 0x000fda000780c0ff */
[----:B------:R-:W-:Y:S05]  /*12a0*/  @!P0 EXIT ;  /* 0x000000000000894d */ /* 0x000fea0003800000 */
[----:B------:R-:W-:Y:S01]  /*12b0*/  SHF.R.S32.HI R0, RZ, 0x1f, R3 ;  /* 0x0000001fff007819 */ /* 0x000fe20000011403 */
[----:B------:R-:W0:Y:S01]  /*12c0*/  S2UR UR5, SR_CgaCtaId ;  /* 0x00000000000579c3 */ /* 0x000e220000008800 */
[----:B------:R-:W-:Y:S01]  /*12d0*/  UMOV UR42, 0x400 ;  /* 0x00000400002a7882 */ /* 0x000fe20000000000 */
[----:B------:R-:W-:Y:S01]  /*12e0*/  USHF.R.U32.HI UR4, URZ, 0x2, UR37 ;  /* 0x000000023f047899 */ /* 0x000fe20008011625 */
[CC--:B------:R-:W-:Y:S01]  /*12f0*/  LEA.HI R4, R0.reuse, R3.reuse, RZ, 0x2 ;  /* 0x0000000300047211 */ /* 0x0c0fe200078f10ff */
[----:B------:R-:W-:Y:S01]  /*1300*/  ULOP3.LUT UR45, UR37, 0x3, URZ, 0xc0, !UPT ;  /* 0x00000003252d7892 */ /* 0x000fe2000f8ec03f */
[----:B------:R-:W-:Y:S01]  /*1310*/  LEA.HI R0, R0, R3, RZ, 0x5 ;  /* 0x0000000300007211 */ /* 0x000fe200078f28ff */
[----:B------:R-:W-:Y:S01]  /*1320*/  UISETP.LT.AND UP1, UPT, UR37, 0x1, UPT ;  /* 0x000000012500788c */ /* 0x000fe2000bf21270 */
[--C-:B------:R-:W-:Y:S01]  /*1330*/  SHF.R.S32.HI R88, RZ, 0x2, R4.reuse ;  /* 0x00000002ff587819 */ /* 0x100fe20000011404 */
[----:B------:R-:W1:Y:S01]  /*1340*/  LDC.64 R6, c[0x0][0x5c8] ;  /* 0x00017200ff067b82 */ /* 0x000e620000000a00 */
[----:B------:R-:W-:Y:S01]  /*1350*/  SHF.R.S32.HI R5, RZ, 0x1f, R4 ;  /* 0x0000001fff057819 */ /* 0x000fe20000011404 */
[----:B------:R-:W-:Y:S01]  /*1360*/  ULOP3.LUT UR4, UR4, 0x1, URZ, 0xc0, !UPT ;  /* 0x0000000104047892 */ /* 0x000fe2000f8ec03f */
[----:B------:R-:W-:Y:S01]  /*1370*/  LOP3.LUT R4, R4, 0xfffffffc, RZ, 0xc0, !PT ;  /* 0xfffffffc04047812 */ /* 0x000fe200078ec0ff */
[----:B------:R-:W-:Y:S01]  /*1380*/  ULDC UR44, c[0x0][0x658] ;  /* 0x00019600002c7ab9 */ /* 0x000fe20000000800 */
[----:B------:R-:W-:Y:S01]  /*1390*/  LEA.HI R5, R5, R88, RZ, 0x3 ;  /* 0x0000005805057211 */ /* 0x000fe200078f18ff */
[----:B------:R-:W-:Y:S01]  /*13a0*/  UMOV UR6, 0xffffffff ;  /* 0xffffffff00067882 */ /* 0x000fe20000000000 */
[----:B------:R-:W-:Y:S01]  /*13b0*/  ULDC UR8, c[0x0][0x284] ;  /* 0x0000a10000087ab9 */ /* 0x000fe20000000800 */
[----:B------:R-:W-:Y:S01]  /*13c0*/  IMAD.IADD R4, R3, 0x1, -R4 ;  /* 0x0000000103047824 */ /* 0x000fe200078e0a04 */
[----:B------:R-:W-:Y:S01]  /*13d0*/  LOP3.LUT R5, R5, 0xfffffff8, RZ, 0xc0, !PT ;  /* 0xfffffff805057812 */ /* 0x000fe200078ec0ff */
[----:B------:R-:W-:Y:S01]  /*13e0*/  USEL UR45, UR45, URZ, !UP0 ;  /* 0x0000003f2d2d7287 */ /* 0x000fe2000c000000 */
[----:B------:R-:W-:Y:S01]  /*13f0*/  SHF.R.S32.HI R3, RZ, 0x5, R0 ;  /* 0x00000005ff037819 */ /* 0x000fe20000011400 */
[----:B------:R-:W-:Y:S01]  /*1400*/  VIADD R0, R95, 0xffffffff ;  /* 0xffffffff5f007836 */ /* 0x000fe20000000000 */
[----:B------:R-:W-:Y:S01]  /*1410*/  USEL UR46, UR37, 0x1, UP1 ;  /* 0x00000001252e7887 */ /* 0x000fe20008800000 */
[----:B------:R-:W-:Y:S01]  /*1420*/  IMAD.IADD R88, R88, 0x1, -R5 ;  /* 0x0000000158587824 */ /* 0x000fe200078e0a05 */
[----:B------:R-:W-:Y:S01]  /*1430*/  USHF.L.U32 UR6, UR6, UR44, URZ ;  /* 0x0000002c06067299 */ /* 0x000fe2000800063f */
[----:B------:R-:W2:Y:S01]  /*1440*/  LDC R5, c[0x0][0x288] ;  /* 0x0000a200ff057b82 */ /* 0x000ea20000000800 */
[----:B0-----:R-:W-:Y:S01]  /*1450*/  ULEA UR42, UR5, UR42, 0x18 ;  /* 0x0000002a052a7291 */ /* 0x001fe2000f8ec03f */
[C---:B------:R-:W-:Y:S01]  /*1460*/  ISETP.NE.AND P0, PT, R0.reuse, RZ, PT ;  /* 0x000000ff0000720c */ /* 0x040fe20003f05270 */
[----:B------:R-:W-:Y:S01]  /*1470*/  IMAD.SHL.U32 R0, R0, 0x8, RZ ;  /* 0x0000000800007824 */ /* 0x000fe200078e00ff */
[--C-:B------:R-:W-:Y:S01]  /*1480*/  SHF.R.S32.HI R89, RZ, 0x1f, R88.reuse ;  /* 0x0000001fff597819 */ /* 0x100fe20000011458 */
[----:B------:R-:W-:Y:S01]  /*1490*/  UIADD3 UR50, UR42, 0x50, URZ ;  /* 0x000000502a327890 */ /* 0x000fe2000fffe03f */
[----:B------:R-:W-:Y:S01]  /*14a0*/  IMAD.SHL.U32 R90, R4, 0x2, RZ ;  /* 0x00000002045a7824 */ /* 0x000fe200078e00ff */
[----:B------:R-:W-:Y:S01]  /*14b0*/  UISETP.EQ.U32.AND UP0, UPT, UR4, 0x1, !UP0 ;  /* 0x000000010400788c */ /* 0x000fe2000c702070 */
[C-C-:B------:R-:W-:Y:S01]  /*14c0*/  IMAD R97, R3.reuse, -0x10, -R88.reuse ;  /* 0xfffffff003617824 */ /* 0x140fe200078e0a58 */
[----:B------:R-:W-:Y:S01]  /*14d0*/  LOP3.LUT R0, R0, 0x8, RZ, 0xc0, !PT ;  /* 0x0000000800007812 */ /* 0x000fe200078ec0ff */
[----:B------:R-:W-:Y:S01]  /*14e0*/  IMAD.WIDE R88, R3, 0x10, R88 ;  /* 0x0000001003587825 */ /* 0x000fe200078e0258 */
[C---:B-1----:R-:W-:Y:S01]  /*14f0*/  SHF.L.U64.HI R92, R6.reuse, 0x3, R7 ;  /* 0x00000003065c7819 */ /* 0x042fe20000010207 */
[----:B------:R-:W-:Y:S01]  /*1500*/  ULDC UR43, c[0x0][0x600] ;  /* 0x00018000002b7ab9 */ /* 0x000fe20000000800 */
[----:B------:R-:W-:Y:S01]  /*1510*/  SEL R98, RZ, 0x1, P0 ;  /* 0x00000001ff627807 */ /* 0x000fe20000000000 */
[----:B------:R-:W-:Y:S01]  /*1520*/  IMAD.SHL.U32 R93, R6, 0x8, RZ ;  /* 0x00000008065d7824 */ /* 0x000fe200078e00ff */
[----:B------:R-:W-:Y:S01]  /*1530*/  LEA R95, R95, UR50, 0x3 ;  /* 0x000000325f5f7c11 */ /* 0x000fe2000f8e18ff */
[----:B------:R-:W-:Y:S01]  /*1540*/  VIADD R97, R97, UR8 ;  /* 0x0000000861617c36 */ /* 0x000fe20008000000 */
[C---:B------:R-:W-:Y:S01]  /*1550*/  LOP3.LUT R99, R0.reuse, 0x8, RZ, 0x3c, !PT ;  /* 0x0000000800637812 */ /* 0x040fe200078e3cff */
[----:B------:R-:W-:Y:S01]  /*1560*/  UMOV UR7, 0x1 ;  /* 0x0000000100077882 */ /* 0x000fe20000000000 */
[----:B------:R-:W-:Y:S01]  /*1570*/  LOP3.LUT R96, R0, 0x18, RZ, 0x3c, !PT ;  /* 0x0000001800607812 */ /* 0x000fe200078e3cff */
[----:B------:R-:W-:Y:S01]  /*1580*/  ULOP3.LUT UR49, UR40, 0x1, URZ, 0xfc, !UPT ;  /* 0x0000000128317892 */ /* 0x000fe2000f8efc3f */
[----:B------:R-:W-:Y:S01]  /*1590*/  SHF.R.S32.HI R91, RZ, 0x1f, R90 ;  /* 0x0000001fff5b7819 */ /* 0x000fe2000001145a */
[----:B------:R-:W-:Y:S01]  /*15a0*/  USHF.L.U32 UR36, UR37, 0x1, URZ ;  /* 0x0000000125247899 */ /* 0x000fe2000800063f */
[----:B--2---:R-:W-:Y:S01]  /*15b0*/  IMAD R94, R4, -0x2, R5 ;  /* 0xfffffffe045e7824 */ /* 0x004fe200078e0205 */
[----:B------:R-:W-:-:S02]  /*15c0*/  USHF.L.U64.HI UR41, UR52, 0x1, UR39 ;  /* 0x0000000134297899 */ /* 0x000fc40008010227 */
[----:B------:R-:W-:Y:S02]  /*15d0*/  UIADD3 UR43, UR43, -0x1, URZ ;  /* 0xffffffff2b2b7890 */ /* 0x000fe4000fffe03f */
[----:B------:R-:W-:Y:S02]  /*15e0*/  USHF.L.U32 UR44, UR7, UR44, URZ ;  /* 0x0000002c072c7299 */ /* 0x000fe4000800063f */
[----:B------:R-:W-:Y:S02]  /*15f0*/  UIADD3 UR46, -UR46, UR37, URZ ;  /* 0x000000252e2e7290 */ /* 0x000fe4000fffe13f */
[----:B------:R-:W-:Y:S02]  /*1600*/  ULOP3.LUT UR47, URZ, UR6, URZ, 0x33, !UPT ;  /* 0x000000063f2f7292 */ /* 0x000fe4000f8e333f */
[----:B------:R-:W-:-:S12]  /*1610*/  USEL UR48, URZ, 0x1, !UP0 ;  /* 0x000000013f307887 */ /* 0x000fd8000c000000 */
.L_x_161:
[----:B------:R-:W-:-:S04]  /*1620*/  SHF.L.U32 R0, R98, 0x1f, RZ ;  /* 0x0000001f62007819 */ /* 0x000fc800000006ff */
[----:B------:R-:W0:Y:S02]  /*1630*/  SYNCS.PHASECHK.TRANS64.TRYWAIT P0, [R95+URZ+-0x8], R0 ;  /* 0xfffff8005f0075a7 */ /* 0x000e24000800017f */
[----:B012345:R-:W-:Y:S05]  /*1640*/  @!P0 BRA `(.L_x_14) ;  /* 0x0000006400988947 */ /* 0x03ffea0003800000 */
.L_x_183:
[----:B------:R-:W-:Y:S02]  /*1650*/  ULDC UR4, c[0x0][0x28c] ;  /* 0x0000a30000047ab9 */ /* 0x000fe40000000800 */
[----:B------:R-:W-:-:S13]  /*1660*/  ISETP.LT.AND P0, PT, RZ, UR4, PT ;  /* 0x00000004ff007c0c */ /* 0x000fda000bf01270 */
[----:B------:R-:W-:Y:S05]  /*1670*/  @P0 BRA `(.L_x_15) ;  /* 0x0000000000400947 */ /* 0x000fea0003800000 */
[----:B0-----:R-:W-:Y:S01]  /*1680*/  MOV R0, 0x0 ;  /* 0x0000000000007802 */ /* 0x001fe20000000f00 */
[----:B------:R-:W-:Y:S01]  /*1690*/  ULDC.64 UR4, c[0x4][0x68] ;  /* 0x01001a0000047ab9 */ /* 0x000fe20000000a00 */
[----:B------:R-:W-:Y:S01]  /*16a0*/  ULDC.64 UR6, c[0x4][0x8] ;  /* 0x0100020000067ab9 */ /* 0x000fe20000000a00 */
[----:B------:R-:W-:Y:S01]  /*16b0*/  IMAD.U32 R4, RZ, RZ, UR4 ;  /* 0x00000004ff047e24 */ /* 0x000fe2000f8e00ff */
[----:B------:R0:W1:Y:S01]  /*16c0*/  LDC.64 R14, c[0x4][R0] ;  /* 0x01000000000e7b82 */ /* 0x0000620000000a00 */
[----:B------:R-:W-:Y:S01]  /*16d0*/  IMAD.U32 R5, RZ, RZ, UR5 ;  /* 0x00000005ff057e24 */ /* 0x000fe2000f8e00ff */
[----:B------:R-:W-:Y:S01]  /*16e0*/  ULDC.64 UR4, c[0x4][0x70] ;  /* 0x01001c0000047ab9 */ /* 0x000fe20000000a00 */
[----:B------:R-:W-:Y:S02]  /*16f0*/  IMAD.U32 R10, RZ, RZ, UR6 ;  /* 0x00000006ff0a7e24 */ /* 0x000fe4000f8e00ff */
[----:B------:R-:W-:Y:S02]  /*1700*/  IMAD.U32 R6, RZ, RZ, UR4 ;  /* 0x00000004ff067e24 */ /* 0x000fe4000f8e00ff */
[----:B------:R-:W-:-:S02]  /*1710*/  IMAD.U32 R7, RZ, RZ, UR5 ;  /* 0x00000005ff077e24 */ /* 0x000fc4000f8e00ff */
[----:B------:R-:W-:Y:S02]  /*1720*/  IMAD.U32 R11, RZ, RZ, UR7 ;  /* 0x00000007ff0b7e24 */ /* 0x000fe4000f8e00ff */
[----:B------:R-:W-:Y:S02]  /*1730*/  IMAD.MOV.U32 R8, RZ, RZ, 0x1e1 ;  /* 0x000001e1ff087424 */ /* 0x000fe400078e00ff */
[----:B------:R-:W-:Y:S02]  /*1740*/  IMAD.MOV.U32 R12, RZ, RZ, 0x1 ;  /* 0x00000001ff0c7424 */ /* 0x000fe400078e00ff */
[----:B0-----:R-:W-:-:S07]  /*1750*/  IMAD.MOV.U32 R13, RZ, RZ, RZ ;  /* 0x000000ffff0d7224 */ /* 0x001fce00078e00ff */
[----:B------:R-:W-:-:S07]  /*1760*/  LEPC R20, `(.L_x_15) ;  /* 0x000000001014794e */ /* 0x000fce0000000000 */
[----:B-1---5:R-:W-:Y:S05]  /*1770*/  CALL.ABS.NOINC R14 ;  /* 0x000000000e007343 */ /* 0x022fea0003c00000 */
.L_x_15:
[----:B0-----:R-:W-:-:S05]  /*1780*/  IMAD.U32 R0, RZ, RZ, UR49 ;  /* 0x00000031ff007e24 */ /* 0x001fca000f8e00ff */
[----:B------:R-:W-:-:S13]  /*1790*/  ISETP.NE.AND P0, PT, R0, 0x3, PT ;  /* 0x000000030000780c */ /* 0x000fda0003f05270 */
[----:B------:R-:W-:Y:S05]  /*17a0*/  @!P0 BRA `(.L_x_16) ;  /* 0x0000000000048947 */ /* 0x000fea0003800000 */
[----:B------:R-:W-:Y:S01]  /*17b0*/  BPT.TRAP 0x1 ;  /* 0x000000040000795c */ /* 0x000fe20000300000 */
.L_x_16:
[----:B------:R-:W-:Y:S02]  /*17c0*/  IMAD.U32 R3, RZ, RZ, UR45 ;  /* 0x0000002dff037e24 */ /* 0x000fe4000f8e00ff */
[----:B------:R-:W-:-:S03]  /*17d0*/  IMAD.U32 R0, RZ, RZ, UR48 ;  /* 0x00000030ff007e24 */ /* 0x000fc6000f8e00ff */
[----:B------:R-:W-:Y:S02]  /*17e0*/  LEA R3, R3, UR42, 0x3 ;  /* 0x0000002a03037c11 */ /* 0x000fe4000f8e18ff */
[----:B------:R-:W-:-:S04]  /*17f0*/  SHF.L.U32 R0, R0, 0x1f, RZ ;  /* 0x0000001f00007819 */ /* 0x000fc800000006ff */
[----:B------:R0:W1:Y:S01]  /*1800*/  SYNCS.PHASECHK.TRANS64.TRYWAIT P1, [R3+URZ], R0 ;  /* 0x00000000030075a7 */ /* 0x000062000802017f */
[----:B------:R-:W-:Y:S05]  /*1810*/  @!P0 BRA `(.L_x_17) ;  /* 0x0000000000048947 */ /* 0x000fea0003800000 */
[----:B------:R-:W-:Y:S01]  /*1820*/  BPT.TRAP 0x1 ;  /* 0x000000040000795c */ /* 0x000fe20000300000 */
.L_x_17:
[----:B------:R-:W-:-:S05]  /*1830*/  IMAD.U32 R4, RZ, RZ, UR46 ;  /* 0x0000002eff047e24 */ /* 0x000fca000f8e00ff */
[----:B------:R-:W-:Y:S01]  /*1840*/  ISETP.GE.AND P2, PT, R4, 0x1, PT ;  /* 0x000000010400780c */ /* 0x000fe20003f46270 */
[----:B-1----:R-:W-:-:S12]  /*1850*/  @P1 BRA `(.L_x_18) ;  /* 0x0000000000081947 */ /* 0x002fd80003800000 */
[----:B------:R-:W1:Y:S02]  /*1860*/  SYNCS.PHASECHK.TRANS64.TRYWAIT P1, [R3+URZ], R0 ;  /* 0x00000000030075a7 */ /* 0x000e64000802017f */
[----:B-1----:R-:W-:Y:S05]  /*1870*/  @!P1 BRA `(.L_x_19) ;  /* 0x0000006400209947 */ /* 0x002fea0003800000 */
.L_x_18:
[----:B------:R-:W-:Y:S05]  /*1880*/  WARPSYNC.ALL ;  /* 0x0000000000007948 */ /* 0x000fea0003800000 */
[----:B------:R-:W-:Y:S01]  /*1890*/  UIADD3 UR4, UR42, 0x180, URZ ;  /* 0x000001802a047890 */ /* 0x000fe2000fffe03f */
[----:B------:R-:W-:Y:S01]  /*18a0*/  WARPGROUP.ARRIVE ;  /* 0x00000000000079c5 */ /* 0x000fe20000000000 */
[----:B------:R-:W-:Y:S02]  /*18b0*/  UIADD3 UR5, UR42, 0x10180, URZ ;  /* 0x000101802a057890 */ /* 0x000fe4000fffe03f */
[----:B------:R-:W-:Y:S02]  /*18c0*/  USHF.R.U32.HI UR4, URZ, 0x4, UR4 ;  /* 0x000000043f047899 */ /* 0x000fe40008011604 */
[----:B------:R-:W-:-:S02]  /*18d0*/  USHF.R.U32.HI UR5, URZ, 0x4, UR5 ;  /* 0x000000043f057899 */ /* 0x000fc40008011605 */
[----:B------:R-:W-:Y:S02]  /*18e0*/  ULOP3.LUT UR4, UR4, 0x3fff, URZ, 0xc0, !UPT ;  /* 0x00003fff04047892 */ /* 0x000fe4000f8ec03f */
[----:B------:R-:W-:Y:S02]  /*18f0*/  ULOP3.LUT UR5, UR5, 0x3fff, URZ, 0xc0, !UPT ;  /* 0x00003fff05057892 */ /* 0x000fe4000f8ec03f */
[----:B------:R-:W-:Y:S02]  /*1900*/  ULOP3.LUT UR8, UR4, 0x10000, URZ, 0xfc, !UPT ;  /* 0x0001000004087892 */ /* 0x000fe4000f8efc3f */
[----:B------:R-:W-:Y:S02]  /*1910*/  ULOP3.LUT UR9, UR5, 0x10000, URZ, 0xfc, !UPT ;  /* 0x0001000005097892 */ /* 0x000fe4000f8efc3f */
[----:B------:R-:W-:Y:S02]  /*1920*/  ULEA UR11, UR45, UR8, 0xa ;  /* 0x000000082d0b7291 */ /* 0x000fe4000f8e503f */
[----:B------:R-:W-:Y:S01]  /*1930*/  ULEA UR10, UR45, UR9, 0xb ;  /* 0x000000092d0a7291 */ /* 0x000fe2000f8e583f */
[----:B------:R-:W-:Y:S01]  /*1940*/  UMOV UR5, 0x40000040 ;  /* 0x4000004000057882 */ /* 0x000fe20000000000 */
[----:B------:R-:W-:-:S03]  /*1950*/  UMOV UR7, 0x40000040 ;  /* 0x4000004000077882 */ /* 0x000fc60000000000 */
[----:B------:R-:W-:Y:S02]  /*1960*/  UMOV UR4, UR11 ;  /* 0x0000000b00047c82 */ /* 0x000fe40008000000 */
[----:B------:R-:W-:Y:S02]  /*1970*/  UMOV UR6, UR10 ;  /* 0x0000000a00067c82 */ /* 0x000fe40008000000 */
[----:B------:R-:W-:Y:S01]  /*1980*/  HGMMA.64x128x8.F32.TF32 R24, gdesc[UR4], RZ, !UPT, gsb0 ;  /* 0x05e00000041879f0 */ /* 0x000fe2000c0028ff */
[----:B------:R-:W-:Y:S02]  /*1990*/  UIADD3 UR4, UR11, 0x2, URZ ;  /* 0x000000020b047890 */ /* 0x000fe4000fffe03f */
[----:B------:R-:W-:Y:S01]  /*19a0*/  UIADD3 UR6, UR10, 0x2, URZ ;  /* 0x000000020a067890 */ /* 0x000fe2000fffe03f */
[----:B------:R-:W-:Y:S01]  /*19b0*/  UMOV UR5, 0x40000040 ;  /* 0x4000004000057882 */ /* 0x000fe20000000000 */
[----:B------:R-:W-:Y:S01]  /*19c0*/  UMOV UR7, 0x40000040 ;  /* 0x4000004000077882 */ /* 0x000fe20000000000 */
[----:B------:R-:W-:-:S02]  /*19d0*/  WARPGROUP.DEPBAR.LE gsb0, 0x0 ;  /* 0x00008000000079c5 */ /* 0x000fc40000010000 */
[----:B------:R-:W-:-:S06]  /*19e0*/  WARPGROUP.ARRIVE ;  /* 0x00000000000079c5 */ /* 0x000fcc0000000000 */
[----:B------:R-:W-:Y:S01]  /*19f0*/  HGMMA.64x128x8.F32.TF32 R24, gdesc[UR4], R24, gsb0 ;  /* 0x05e00000041879f0 */ /* 0x000fe20008002818 */
[----:B------:R-:W-:Y:S02]  /*1a00*/  UIADD3 UR4, UR11, 0x4, URZ ;  /* 0x000000040b047890 */ /* 0x000fe4000fffe03f */
[----:B------:R-:W-:Y:S01]  /*1a10*/  UIADD3 UR6, UR10, 0x4, URZ ;  /* 0x000000040a067890 */ /* 0x000fe2000fffe03f */
[----:B------:R-:W-:Y:S01]  /*1a20*/  UMOV UR5, 0x40000040 ;  /* 0x4000004000057882 */ /* 0x000fe20000000000 */
[----:B------:R-:W-:Y:S01]  /*1a30*/  UMOV UR7, 0x40000040 ;  /* 0x4000004000077882 */ /* 0x000fe20000000000 */
[----:B------:R-:W-:Y:S02]  /*1a40*/  WARPGROUP.DEPBAR.LE gsb0, 0x0 ;  /* 0x00008000000079c5 */ /* 0x000fe40000010000 */
        /* <DEDUP_REMOVED lines=36> */
[----:B------:R-:W-:Y:S03]  /*1c90*/  HGMMA.64x128x8.F32.TF32 R24, gdesc[UR4], R24, gsb0 ;  /* 0x05e00000041879f0 */ /* 0x000fe60008002818 */
[----:B------:R-:W-:Y:S02]  /*1ca0*/  WARPGROUP.DEPBAR.LE gsb0, 0x0 ;  /* 0x00008000000079c5 */ /* 0x000fe40000010000 */
[----:B------:R-:W-:Y:S05]  /*1cb0*/  @!P2 BRA `(.L_x_20) ;  /* 0x000000040084a947 */ /* 0x000fea0003800000 */
[----:B------:R-:W-:Y:S01]  /*1cc0*/  UIADD3 UR10, UR45, 0x1, URZ ;  /* 0x000000012d0a7890 */ /* 0x000fe2000fffe03f */
[----:B01----:R-:W-:Y:S01]  /*1cd0*/  IMAD.U32 R0, RZ, RZ, UR46 ;  /* 0x0000002eff007e24 */ /* 0x003fe2000f8e00ff */
[----:B------:R-:W-:Y:S02]  /*1ce0*/  UMOV UR11, UR45 ;  /* 0x0000002d000b7c82 */ /* 0x000fe40008000000 */
[----:B------:R-:W-:-:S04]  /*1cf0*/  UISETP.NE.AND UP0, UPT, UR10, 0x4, UPT ;  /* 0x000000040a00788c */ /* 0x000fc8000bf05270 */
[----:B------:R-:W-:Y:S02]  /*1d00*/  USEL UR4, URZ, 0x1, UP0 ;  /* 0x000000013f047887 */ /* 0x000fe40008000000 */
[----:B------:R-:W-:Y:S02]  /*1d10*/  USEL UR10, UR10, URZ, UP0 ;  /* 0x0000003f0a0a7287 */ /* 0x000fe40008000000 */
[----:B------:R-:W-:-:S06]  /*1d20*/  ULOP3.LUT UR4, UR48, UR4, URZ, 0x3c, !UPT ;  /* 0x0000000430047292 */ /* 0x000fcc000f8e3c3f */
[----:B------:R-:W-:-:S07]  /*1d30*/  IMAD.U32 R5, RZ, RZ, UR4 ;  /* 0x00000004ff057e24 */ /* 0x000fce000f8e00ff */
.L_x_27:
[----:B01----:R-:W-:Y:S05]  /*1d40*/  @!P0 BRA `(.L_x_21) ;  /* 0x0000000000048947 */ /* 0x003fea0003800000 */
[----:B------:R-:W-:Y:S01]  /*1d50*/  BPT.TRAP 0x1 ;  /* 0x000000040000795c */ /* 0x000fe20000300000 */
.L_x_21:
[----:B------:R-:W-:Y:S01]  /*1d60*/  ULEA UR4, UR10, UR42, 0x3 ;  /* 0x0000002a0a047291 */ /* 0x000fe2000f8e183f */
[----:B------:R-:W-:-:S08]  /*1d70*/  SHF.L.U32 R3, R5, 0x1f, RZ ;  /* 0x0000001f05037819 */ /* 0x000fd000000006ff */
[----:B------:R0:W1:Y:S01]  /*1d80*/  SYNCS.PHASECHK.TRANS64.TRYWAIT P1, [UR4], R3 ;  /* 0x00000003ff0075a7 */ /* 0x0000620008020144 */
[----:B------:R-:W-:Y:S05]  /*1d90*/  @!P0 BRA `(.L_x_22) ;  /* 0x0000000000048947 */ /* 0x000fea0003800000 */
[----:B------:R-:W-:Y:S01]  /*1da0*/  BPT.TRAP 0x1 ;  /* 0x000000040000795c */ /* 0x000fe20000300000 */
.L_x_22:
[----:B-1----:R-:W-:Y:S05]  /*1db0*/  @P1 BRA `(.L_x_23) ;  /* 0x0000000000081947 */ /* 0x002fea0003800000 */
[----:B------:R-:W1:Y:S02]  /*1dc0*/  SYNCS.PHASECHK.TRANS64.TRYWAIT P1, [UR4], R3 ;  /* 0x00000003ff0075a7 */ /* 0x000e640008020144 */
[----:B-1----:R-:W-:Y:S05]  /*1dd0*/  @!P1 BRA `(.L_x_24) ;  /* 0x0000005c00dc9947 */ /* 0x002fea0003800000 */
.L_x_23:
[----:B------:R-:W-:Y:S01]  /*1de0*/  ULEA UR13, UR10, UR8, 0xa ;  /* 0x000000080a0d7291 */ /* 0x000fe2000f8e503f */
[----:B------:R-:W-:Y:S01]  /*1df0*/  WARPGROUP.ARRIVE ;  /* 0x00000000000079c5 */ /* 0x000fe20000000000 */
[----:B------:R-:W-:Y:S01]  /*1e00*/  ULEA UR12, UR10, UR9, 0xb ;  /* 0x000000090a0c7291 */ /* 0x000fe2000f8e583f */
[----:B------:R-:W-:Y:S01]  /*1e10*/  UMOV UR5, 0x40000040 ;  /* 0x4000004000057882 */ /* 0x000fe20000000000 */
[----:B------:R-:W-:-:S03]  /*1e20*/  UMOV UR7, 0x40000040 ;  /* 0x4000004000077882 */ /* 0x000fc60000000000 */
[----:B------:R-:W-:Y:S02]  /*1e30*/  UMOV UR4, UR13 ;  /* 0x0000000d00047c82 */ /* 0x000fe40008000000 */
[----:B------:R-:W-:Y:S02]  /*1e40*/  UMOV UR6, UR12 ;  /* 0x0000000c00067c82 */ /* 0x000fe40008000000 */
[----:B------:R-:W-:Y:S01]  /*1e50*/  HGMMA.64x128x8.F32.TF32 R24, gdesc[UR4], R24, gsb0 ;  /* 0x05e00000041879f0 */ /* 0x000fe20008002818 */
        /* <DEDUP_REMOVED lines=51> */
[----:B------:R-:W-:Y:S01]  /*2190*/  BPT.TRAP 0x1 ;  /* 0x000000040000795c */ /* 0x000fe20000300000 */
.L_x_25:
[----:B------:R-:W-:Y:S02]  /*21a0*/  UISETP.GT.U32.AND UP0, UPT, UR40, 0x1, UPT ;  /* 0x000000012800788c */ /* 0x000fe4000bf04070 */
[----:B------:R-:W-:-:S04]  /*21b0*/  ULEA UR4, UR11, UR42, 0x3 ;  /* 0x0000002a0b047291 */ /* 0x000fc8000f8e183f */
[----:B------:R-:W-:Y:S01]  /*21c0*/  UIADD3 UR4, UR4, 0x20, URZ ;  /* 0x0000002004047890 */ /* 0x000fe2000fffe03f */
[----:B------:R-:W-:-:S03]  /*21d0*/  PLOP3.LUT P1, PT, PT, PT, UP0, 0x80, 0x0 ;  /* 0x000000000000781c */ /* 0x000fc60003f2f008 */
[----:B------:R-:W-:-:S09]  /*21e0*/  UPRMT UR4, URZ, 0x654, UR4 ;  /* 0x000006543f047896 */ /* 0x000fd20008000004 */
[----:B------:R-:W-:Y:S01]  /*21f0*/  SYNCS.ARRIVE.TRANS64.RED.A1T0 RZ, [UR4], RZ ;  /* 0x000000ffffff79a7 */ /* 0x000fe20008100404 */
[----:B------:R-:W-:Y:S05]  /*2200*/  @P1 BRA `(.L_x_26) ;  /* 0x0000000000041947 */ /* 0x000fea0003800000 */
[----:B------:R-:W-:Y:S01]  /*2210*/  BPT.TRAP 0x1 ;  /* 0x000000040000795c */ /* 0x000fe20000300000 */
.L_x_26:
[----:B------:R-:W-:Y:S01]  /*2220*/  UIADD3 UR10, UR10, 0x1, URZ ;  /* 0x000000010a0a7890 */ /* 0x000fe2000fffe03f */
[C---:B------:R-:W-:Y:S01]  /*2230*/  ISETP.GT.AND P1, PT, R0.reuse, 0x1, PT ;  /* 0x000000010000780c */ /* 0x040fe20003f24270 */
[----:B------:R-:W-:Y:S01]  /*2240*/  UIADD3 UR11, UR11, 0x1, URZ ;  /* 0x000000010b0b7890 */ /* 0x000fe2000fffe03f */
[----:B------:R-:W-:Y:S01]  /*2250*/  VIADD R0, R0, 0xffffffff ;  /* 0xffffffff00007836 */ /* 0x000fe20000000000 */
[----:B------:R-:W-:Y:S02]  /*2260*/  UISETP.NE.AND UP0, UPT, UR10, 0x4, UPT ;  /* 0x000000040a00788c */ /* 0x000fe4000bf05270 */
[----:B------:R-:W-:Y:S02]  /*2270*/  UISETP.NE.AND UP1, UPT, UR11, 0x4, UPT ;  /* 0x000000040b00788c */ /* 0x000fe4000bf25270 */
[----:B------:R-:W-:Y:S02]  /*2280*/  USEL UR4, URZ, 0x1, UP0 ;  /* 0x000000013f047887 */ /* 0x000fe40008000000 */
[----:B------:R-:W-:-:S02]  /*2290*/  USEL UR10, UR10, URZ, UP0 ;  /* 0x0000003f0a0a7287 */ /* 0x000fc40008000000 */
[----:B------:R-:W-:Y:S02]  /*22a0*/  USEL UR11, UR11, URZ, UP1 ;  /* 0x0000003f0b0b7287 */ /* 0x000fe40008800000 */
[----:B------:R-:W-:Y:S01]  /*22b0*/  LOP3.LUT R5, R5, UR4, RZ, 0x3c, !PT ;  /* 0x0000000405057c12 */ /* 0x000fe2000f8e3cff */
[----:B------:R-:W-:Y:S09]  /*22c0*/  @P1 BRA `(.L_x_27) ;  /* 0xfffffff8009c1947 */ /* 0x000ff2000383ffff */
.L_x_20:
[----:B01----:R-:W0:Y:S01]  /*22d0*/  LDC R0, c[0x0][0x28c] ;  /* 0x0000a300ff007b82 */ /* 0x003e220000000800 */
[----:B------:R1:W-:Y:S01]  /*22e0*/  SYNCS.ARRIVE.TRANS64.A1T0 RZ, [R99+UR50], RZ ;  /* 0x000000ff63ff79a7 */ /* 0x0003e20008100032 */
[----:B0-----:R-:W-:-:S13]  /*22f0*/  ISETP.GE.AND P1, PT, R0, 0x1, PT ;  /* 0x000000010000780c */ /* 0x001fda0003f26270 */
[----:B-1----:R-:W-:Y:S05]  /*2300*/  @!P1 BRA `(.L_x_28) ;  /* 0x0000000000309947 */ /* 0x002fea0003800000 */
[----:B------:R-:W-:Y:S05]  /*2310*/  @!P0 BRA `(.L_x_29) ;  /* 0x0000000000048947 */ /* 0x000fea0003800000 */
[----:B------:R-:W-:Y:S01]  /*2320*/  BPT.TRAP 0x1 ;  /* 0x000000040000795c */ /* 0x000fe20000300000 */
.L_x_29:
[----:B------:R-:W-:Y:S02]  /*2330*/  UIADD3 UR4, UR46, UR45, URZ ;  /* 0x0000002d2e047290 */ /* 0x000fe4000fffe03f */
[----:B------:R-:W-:Y:S02]  /*2340*/  UISETP.GT.U32.AND UP0, UPT, UR40, 0x1, UPT ;  /* 0x000000012800788c */ /* 0x000fe4000bf04070 */
[----:B------:R-:W-:-:S04]  /*2350*/  USHF.L.U32 UR4, UR4, 0x3, URZ ;  /* 0x0000000304047899 */ /* 0x000fc8000800063f */
[----:B------:R-:W-:Y:S01]  /*2360*/  ULOP3.LUT UR4, UR4, 0x18, URZ, 0xc0, !UPT ;  /* 0x0000001804047892 */ /* 0x000fe2000f8ec03f */
[----:B------:R-:W-:-:S03]  /*2370*/  PLOP3.LUT P0, PT, PT, PT, UP0, 0x80, 0x0 ;  /* 0x000000000000781c */ /* 0x000fc60003f0f008 */
[----:B------:R-:W-:-:S04]  /*2380*/  UIADD3 UR4, UR42, 0x20, UR4 ;  /* 0x000000202a047890 */ /* 0x000fc8000fffe004 */
[----:B------:R-:W-:-:S09]  /*2390*/  UPRMT UR4, URZ, 0x654, UR4 ;  /* 0x000006543f047896 */ /* 0x000fd20008000004 */
[----:B------:R-:W-:Y:S01]  /*23a0*/  SYNCS.ARRIVE.TRANS64.RED.A1T0 RZ, [UR4], RZ ;  /* 0x000000ffffff79a7 */ /* 0x000fe20008100404 */
[----:B------:R-:W-:Y:S05]  /*23b0*/  @P0 BRA `(.L_x_28) ;  /* 0x0000000000040947 */ /* 0x000fea0003800000 */
[----:B------:R-:W-:Y:S01]  /*23c0*/  BPT.TRAP 0x1 ;  /* 0x000000040000795c */ /* 0x000fe20000300000 */
.L_x_28:
[----:B------:R-:W-:Y:S02]  /*23d0*/  SHF.L.U32 R0, R98, 0x1f, RZ ;  /* 0x0000001f62007819 */ /* 0x000fe400000006ff */
[----:B------:R-:W-:Y:S02]  /*23e0*/  SHF.R.S32.HI R9, RZ, 0x1f, R19 ;  /* 0x0000001fff097819 */ /* 0x000fe40000011413 */
[----:B------:R-:W0:Y:S02]  /*23f0*/  SYNCS.PHASECHK.TRANS64.TRYWAIT P0, [R95+URZ+0x8], R0 ;  /* 0x000008005f0075a7 */ /* 0x000e24000800017f */
[----:B0-----:R-:W-:Y:S05]  /*2400*/  @!P0 BRA `(.L_x_30) ;  /* 0x0000005800688947 */ /* 0x001fea0003800000 */
.L_x_184:
[----:B------:R-:W-:Y:S01]  /*2410*/  ULDC.64 UR4, c[0x0][0x5d0] ;  /* 0x0001740000047ab9 */ /* 0x000fe20000000a00 */
[----:B------:R-:W-:Y:S01]  /*2420*/  ULDC UR6, c[0x0][0x284] ;  /* 0x0000a10000067ab9 */ /* 0x000fe20000000800 */
[----:B0-----:R-:W-:Y:S02]  /*2430*/  IMAD R0, R9, UR4, RZ ;  /* 0x0000000409007c24 */ /* 0x001fe4000f8e02ff */
[----:B------:R-:W-:Y:S02]  /*2440*/  IMAD.SHL.U32 R10, R2, 0x80, RZ ;  /* 0x00000080020a7824 */ /* 0x000fe400078e00ff */
[C---:B------:R-:W-:Y:S02]  /*2450*/  IMAD R5, R19.reuse, UR5, R0 ;  /* 0x0000000513057c24 */ /* 0x040fe4000f8e0200 */
[----:B------:R-:W-:Y:S01]  /*2460*/  IMAD.SHL.U32 R0, R18, 0x40, RZ ;  /* 0x0000004012007824 */ /* 0x000fe200078e00ff */
[----:B------:R-:W-:Y:S01]  /*2470*/  SHF.R.S32.HI R11, RZ, 0x1f, R10 ;  /* 0x0000001fff0b7819 */ /* 0x000fe2000001140a */
[----:B------:R-:W-:Y:S01]  /*2480*/  IMAD.WIDE.U32 R2, R19, UR4, R90 ;  /* 0x0000000413027c25 */ /* 0x000fe2000f8e005a */
[----:B------:R-:W-:-:S02]  /*2490*/  ULDC.64 UR4, c[0x0][0x5c8] ;  /* 0x0001720000047ab9 */ /* 0x000fc40000000a00 */
[----:B------:R-:W-:Y:S01]  /*24a0*/  ISETP.GE.AND P0, PT, R0, UR6, PT ;  /* 0x0000000600007c0c */ /* 0x000fe2000bf06270 */
[----:B------:R-:W-:Y:S01]  /*24b0*/  ULDC UR6, c[0x0][0x288] ;  /* 0x0000a20000067ab9 */ /* 0x000fe20000000800 */
[----:B------:R-:W-:Y:S01]  /*24c0*/  IADD3 R2, P1, R10, R2, RZ ;  /* 0x000000020a027210 */ /* 0x000fe20007f3e0ff */
[----:B------:R-:W-:Y:S01]  /*24d0*/  IMAD.WIDE R14, R18, 0x40, R88 ;  /* 0x00000040120e7825 */ /* 0x000fe200078e0258 */
[----:B------:R-:W-:Y:S02]  /*24e0*/  ISETP.GE.OR P0, PT, R10, UR6, P0 ;  /* 0x000000060a007c0c */ /* 0x000fe40008706670 */
[----:B------:R-:W-:Y:S01]  /*24f0*/  IADD3.X R3, R11, R3, R5, P1, !PT ;  /* 0x000000030b037210 */ /* 0x000fe20000ffe405 */
[----:B------:R-:W-:-:S04]  /*2500*/  IMAD R7, R15, UR4, RZ ;  /* 0x000000040f077c24 */ /* 0x000fc8000f8e02ff */
[C---:B------:R-:W-:Y:S02]  /*2510*/  IMAD R7, R14.reuse, UR5, R7 ;  /* 0x000000050e077c24 */ /* 0x040fe4000f8e0207 */
[----:B------:R-:W-:-:S04]  /*2520*/  IMAD.WIDE.U32 R20, R14, UR4, R2 ;  /* 0x000000040e147c25 */ /* 0x000fc8000f8e0002 */
[----:B------:R-:W-:Y:S05]  /*2530*/  @P0 BRA `(.L_x_31) ;  /* 0x0000003c00d80947 */ /* 0x000fea0003800000 */
[----:B-----5:R-:W-:Y:S01]  /*2540*/  FSETP.NEU.AND P1, PT, R23, RZ, PT ;  /* 0x000000ff1700720b */ /* 0x020fe20003f2d000 */
[----:B------:R-:W-:Y:S01]  /*2550*/  IMAD.IADD R18, R94, 0x1, -R10 ;  /* 0x000000015e127824 */ /* 0x000fe200078e0a0a */
[----:B------:R-:W-:Y:S01]  /*2560*/  BSSY B0, `(.L_x_31) ;  /* 0x00003f3000007945 */ /* 0x000fe20003800000 */
[----:B------:R-:W-:Y:S02]  /*2570*/  IMAD.IADD R0, R97, 0x1, -R0 ;  /* 0x0000000161007824 */ /* 0x000fe400078e0a00 */
[----:B------:R-:W-:Y:S01]  /*2580*/  IMAD.IADD R7, R21, 0x1, R7 ;  /* 0x0000000115077824 */ /* 0x000fe200078e0207 */
[----:B------:R-:W-:-:S04]  /*2590*/  ISETP.GT.AND P0, PT, R18, RZ, PT ;  /* 0x000000ff1200720c */ /* 0x000fc80003f04270 */
[----:B------:R-:W-:-:S03]  /*25a0*/  ISETP.GT.AND P2, PT, R0, RZ, P0 ;  /* 0x000000ff0000720c */ /* 0x000fc60000744270 */
[----:B------:R-:W-:Y:S10]  /*25b0*/  @!P1 BRA `(.L_x_32) ;  /* 0x0000002c001c9947 */ /* 0x000ff40003800000 */
[----:B------:R-:W0:Y:S01]  /*25c0*/  LDC.64 R100, c[0x0][0x5b8] ;  /* 0x00016e00ff647b82 */ /* 0x000e220000000a00 */
[----:B------:R-:W-:-:S07]  /*25d0*/  ULDC.64 UR4, c[0x0][0x5c0] ;  /* 0x0001700000047ab9 */ /* 0x000fce0000000a00 */
[----:B------:R-:W1:Y:S08]  /*25e0*/  LDC.64 R102, c[0x0][0x5b0] ;  /* 0x00016c00ff667b82 */ /* 0x000e700000000a00 */
[----:B------:R-:W2:Y:S01]  /*25f0*/  LDC.64 R104, c[0x0][0x5a8] ;  /* 0x00016a00ff687b82 */ /* 0x000ea20000000a00 */
[-C--:B0-----:R-:W-:Y:S02]  /*2600*/  IMAD R4, R9, R100.reuse, RZ ;  /* 0x0000006409047224 */ /* 0x081fe400078e02ff */
[----:B------:R-:W-:-:S04]  /*2610*/  IMAD.WIDE.U32 R2, R19, R100, R90 ;  /* 0x0000006413027225 */ /* 0x000fc800078e005a */
[----:B------:R-:W-:Y:S01]  /*2620*/  IMAD R21, R19, R101, R4 ;  /* 0x0000006513157224 */ /* 0x000fe200078e0204 */
[----:B------:R-:W-:Y:S01]  /*2630*/  IADD3 R4, P1, R10, R2, RZ ;  /* 0x000000020a047210 */ /* 0x000fe20007f3e0ff */
[----:B-1----:R-:W-:-:S03]  /*2640*/  IMAD R2, R15, R102, RZ ;  /* 0x000000660f027224 */ /* 0x002fc600078e02ff */
[----:B------:R-:W-:Y:S01]  /*2650*/  IADD3.X R5, R11, R3, R21, P1, !PT ;  /* 0x000000030b057210 */ /* 0x000fe20000ffe415 */
[C---:B------:R-:W-:Y:S02]  /*2660*/  IMAD R101, R14.reuse, R103, R2 ;  /* 0x000000670e657224 */ /* 0x040fe400078e0202 */
[----:B------:R-:W-:-:S04]  /*2670*/  IMAD.WIDE.U32 R2, R14, R102, R4 ;  /* 0x000000660e027225 */ /* 0x000fc800078e0004 */
[----:B------:R-:W-:Y:S01]  /*2680*/  IMAD.IADD R3, R3, 0x1, R101 ;  /* 0x0000000103037824 */ /* 0x000fe200078e0265 */
[----:B--2---:R-:W-:-:S04]  /*2690*/  LEA R8, P1, R2, R104, 0x2 ;  /* 0x0000006802087211 */ /* 0x004fc800078210ff */
[----:B------:R-:W-:-:S05]  /*26a0*/  LEA.HI.X R9, R2, R105, R3, 0x2, P1 ;  /* 0x0000006902097211 */ /* 0x000fca00008f1403 */
[----:B------:R0:W2:Y:S01]  /*26b0*/  @P2 LDG.E.LTC128B R15, desc[UR54][R8.64] ;  /* 0x00000036080f2981 */ /* 0x0000a2000c1e1920 */
[----:B------:R-:W-:Y:S01]  /*26c0*/  IMAD.WIDE.U32 R2, R14, R102, R10 ;  /* 0x000000660e027225 */ /* 0x000fe200078e000a */
[----:B------:R-:W-:Y:S01]  /*26d0*/  LEA R6, P3, R20, UR4, 0x2 ;  /* 0x0000000414067c11 */ /* 0x000fe2000f8610ff */
[----:B------:R-:W-:Y:S01]  /*26e0*/  BSSY B1, `(.L_x_33) ;  /* 0x0000014000017945 */ /* 0x000fe20003800000 */
[----:B------:R-:W-:Y:S02]  /*26f0*/  IADD3 R12, P1, R90, R2, RZ ;  /* 0x000000025a0c7210 */ /* 0x000fe40007f3e0ff */
[----:B------:R-:W-:Y:S02]  /*2700*/  LEA.HI.X R7, R20, UR5, R7, 0x2, P3 ;  /* 0x0000000514077c11 */ /* 0x000fe400098f1407 */
[----:B------:R-:W-:Y:S01]  /*2710*/  IADD3.X R13, R91, R101, R3, P1, !PT ;  /* 0x000000655b0d7210 */ /* 0x000fe20000ffe403 */
[----:B0-----:R-:W-:Y:S01]  /*2720*/  IMAD.SHL.U32 R8, R102, 0x8, RZ ;  /* 0x0000000866087824 */ /* 0x001fe200078e00ff */
[----:B------:R-:W-:-:S02]  /*2730*/  ISETP.GT.AND P1, PT, R18, 0x1, PT ;  /* 0x000000011200780c */ /* 0x000fc40003f24270 */
[----:B------:R-:W-:Y:S01]  /*2740*/  SHF.L.U64.HI R9, R102, 0x3, R103 ;  /* 0x0000000366097819 */ /* 0x000fe20000010267 */
[----:B------:R-:W-:Y:S01]  /*2750*/  IMAD.WIDE.U32 R12, R19, R100, R12 ;  /* 0x00000064130c7225 */ /* 0x000fe200078e000c */
[----:B------:R-:W-:-:S03]  /*2760*/  ISETP.GT.AND P3, PT, R0, RZ, P1 ;  /* 0x000000ff0000720c */ /* 0x000fc60000f64270 */
[----:B------:R-:W-:Y:S01]  /*2770*/  IMAD.WIDE.U32 R8, R14, R102, R8 ;  /* 0x000000660e087225 */ /* 0x000fe200078e0008 */
[----:B--2---:R-:W-:-:S05]  /*2780*/  LOP3.LUT R2, R15, 0xffffe000, RZ, 0xc0, !PT ;  /* 0xffffe0000f027812 */ /* 0x004fca00078ec0ff */
[----:B------:R-:W-:Y:S01]  /*2790*/  FMUL R3, R2, R23 ;  /* 0x0000001702037220 */ /* 0x000fe20000400000 */
[----:B------:R-:W-:-:S03]  /*27a0*/  LEA R2, P4, R12, R104, 0x2 ;  /* 0x000000680c027211 */ /* 0x000fc600078810ff */
[----:B------:R-:W-:Y:S01]  /*27b0*/  FFMA R107, R24, R22, R3 ;  /* 0x00000016186b7223 */ /* 0x000fe20000000003 */
[----:B------:R-:W-:-:S04]  /*27c0*/  IMAD.IADD R3, R21, 0x1, R13 ;  /* 0x0000000115037824 */ /* 0x000fc800078e020d */
[----:B------:R-:W-:Y:S02]  /*27d0*/  F2FP.TF32.F32.PACK_B R107, R107 ;  /* 0x0000006bff6b723e */ /* 0x000fe400024050ff */
[----:B------:R-:W-:-:S03]  /*27e0*/  LEA.HI.X R3, R12, R105, R3, 0x2, P4 ;  /* 0x000000690c037211 */ /* 0x000fc600020f1403 */
[----:B------:R0:W-:Y:S01]  /*27f0*/  @P2 STG.E desc[UR54][R6.64], R107 ;  /* 0x0000006b06002986 */ /* 0x0001e2000c101936 */
[----:B------:R-:W-:Y:S05]  /*2800*/  @!P3 BRA `(.L_x_34) ;  /* 0x000000000004b947 */ /* 0x000fea0003800000 */
[----:B------:R1:W5:Y:S02]  /*2810*/  LDG.E.LTC128B R15, desc[UR54][R2.64+0x4] ;  /* 0x00000436020f7981 */ /* 0x000364000c1e1920 */
.L_x_34:
[----:B------:R-:W-:Y:S05]  /*2820*/  BSYNC B1 ;  /* 0x0000000000017941 */ /* 0x000fea0003800000 */
.L_x_33:
[----:B-----5:R-:W-:Y:S01]  /*2830*/  LOP3.LUT R12, R15, 0xffffe000, RZ, 0xc0, !PT ;  /* 0xffffe0000f0c7812 */ /* 0x020fe200078ec0ff */
[----:B------:R-:W-:Y:S01]  /*2840*/  IMAD.IADD R101, R101, 0x1, R9 ;  /* 0x0000000165657824 */ /* 0x000fe200078e0209 */
[----:B------:R-:W-:Y:S02]  /*2850*/  IADD3 R4, P2, R4, R8, RZ ;  /* 0x0000000804047210 */ /* 0x000fe40007f5e0ff */
[----:B------:R-:W-:Y:S01]  /*2860*/  ISETP.GT.AND P0, PT, R0, 0x8, P0 ;  /* 0x000000080000780c */ /* 0x000fe20000704270 */
[----:B------:R-:W-:Y:S02]  /*2870*/  FMUL R12, R12, R23 ;  /* 0x000000170c0c7220 */ /* 0x000fe40000400000 */
[----:B------:R-:W-:Y:S02]  /*2880*/  IMAD.X R5, R101, 0x1, R5, P2 ;  /* 0x0000000165057824 */ /* 0x000fe400010e0605 */
[----:B------:R-:W-:Y:S01]  /*2890*/  FFMA R25, R25, R22, R12 ;  /* 0x0000001619197223 */ /* 0x000fe2000000000c */
[----:B------:R-:W-:-:S04]  /*28a0*/  LEA R12, P2, R4, R104, 0x2 ;  /* 0x00000068040c7211 */ /* 0x000fc800078410ff */
[----:B------:R-:W-:Y:S01]  /*28b0*/  LEA.HI.X R13, R4, R105, R5, 0x2, P2 ;  /* 0x00000069040d7211 */ /* 0x000fe200010f1405 */
[----:B------:R-:W-:Y:S01]  /*28c0*/  @P3 IMAD.MOV.U32 R4, RZ, RZ, R6 ;  /* 0x000000ffff043224 */ /* 0x000fe200078e0006 */
[----:B------:R-:W-:Y:S01]  /*28d0*/  F2FP.TF32.F32.PACK_B R25, R25 ;  /* 0x00000019ff19723e */ /* 0x000fe200024050ff */
[----:B------:R-:W-:-:S05]  /*28e0*/  @P3 IMAD.MOV.U32 R5, RZ, RZ, R7 ;  /* 0x000000ffff053224 */ /* 0x000fca00078e0007 */
[----:B------:R2:W-:Y:S04]  /*28f0*/  @P3 STG.E desc[UR54][R4.64+0x4], R25 ;  /* 0x0000041904003986 */ /* 0x0005e8000c101936 */
[----:B------:R-:W3:Y:S01]  /*2900*/  @P0 LDG.E.LTC128B R15, desc[UR54][R12.64] ;  /* 0x000000360c0f0981 */ /* 0x000ee2000c1e1920 */
[----:B------:R-:W-:Y:S01]  /*2910*/  IADD3 R10, P2, P3, R90, R8, R10 ;  /* 0x000000085a0a7210 */ /* 0x000fe20007b5e00a */
[----:B------:R-:W-:Y:S01]  /*2920*/  BSSY B1, `(.L_x_35) ;  /* 0x0000011000017945 */ /* 0x000fe20003800000 */
[----:B------:R-:W-:Y:S02]  /*2930*/  ISETP.GT.AND P1, PT, R0, 0x8, P1 ;  /* 0x000000080000780c */ /* 0x000fe40000f24270 */
[----:B------:R-:W-:-:S03]  /*2940*/  IADD3.X R11, R91, R101, R11, P2, P3 ;  /* 0x000000655b0b7210 */ /* 0x000fc600017e640b */
[----:B------:R-:W-:Y:S01]  /*2950*/  IMAD.WIDE.U32 R10, R19, R100, R10 ;  /* 0x00000064130a7225 */ /* 0x000fe200078e000a */
[----:B------:R-:W-:-:S03]  /*2960*/  SHF.L.U64.HI R19, R93, 0x2, R92 ;  /* 0x000000025d137819 */ /* 0x000fc6000001025c */
[----:B------:R-:W-:Y:S01]  /*2970*/  IMAD.IADD R11, R21, 0x1, R11 ;  /* 0x00000001150b7824 */ /* 0x000fe200078e020b */
[----:B--2---:R-:W-:-:S04]  /*2980*/  LEA R4, P3, R10, R104, 0x2 ;  /* 0x000000680a047211 */ /* 0x004fc800078610ff */
[----:B------:R-:W-:Y:S02]  /*2990*/  LEA.HI.X R5, R10, R105, R11, 0x2, P3 ;  /* 0x000000690a057211 */ /* 0x000fe400018f140b */
[----:B---3--:R-:W-:-:S05]  /*29a0*/  LOP3.LUT R8, R15, 0xffffe000, RZ, 0xc0, !PT ;  /* 0xffffe0000f087812 */ /* 0x008fca00078ec0ff */
[----:B------:R-:W-:Y:S01]  /*29b0*/  FMUL R9, R8, R23 ;  /* 0x0000001708097220 */ /* 0x000fe20000400000 */
[----:B------:R-:W-:-:S03]  /*29c0*/  LEA R8, P2, R93, R6, 0x2 ;  /* 0x000000065d087211 */ /* 0x000fc600078410ff */
[----:B------:R-:W-:Y:S02]  /*29d0*/  FFMA R101, R26, R22, R9 ;  /* 0x000000161a657223 */ /* 0x000fe40000000009 */
[----:B------:R-:W-:-:S03]  /*29e0*/  IMAD.X R9, R19, 0x1, R7, P2 ;  /* 0x0000000113097824 */ /* 0x000fc600010e0607 */
[----:B------:R-:W-:-:S05]  /*29f0*/  F2FP.TF32.F32.PACK_B R101, R101 ;  /* 0x00000065ff65723e */ /* 0x000fca00024050ff */
[----:B------:R2:W-:Y:S01]  /*2a00*/  @P0 STG.E desc[UR54][R8.64], R101 ;  /* 0x0000006508000986 */ /* 0x0005e2000c101936 */
[----:B------:R-:W-:Y:S05]  /*2a10*/  @!P1 BRA `(.L_x_36) ;  /* 0x0000000000049947 */ /* 0x000fea0003800000 */
[----:B------:R3:W5:Y:S02]  /*2a20*/  LDG.E.LTC128B R15, desc[UR54][R4.64+0x4] ;  /* 0x00000436040f7981 */ /* 0x000764000c1e1920 */
.L_x_36:
[----:B------:R-:W-:Y:S05]  /*2a30*/  BSYNC B1 ;  /* 0x0000000000017941 */ /* 0x000fea0003800000 */
.L_x_35:
[----:B-----5:R-:W-:Y:S01]  /*2a40*/  LOP3.LUT R10, R15, 0xffffe000, RZ, 0xc0, !PT ;  /* 0xffffe0000f0a7812 */ /* 0x020fe200078ec0ff */
[----:B------:R-:W-:Y:S01]  /*2a50*/  BSSY B1, `(.L_x_37) ;  /* 0x0000009000017945 */ /* 0x000fe20003800000 */
[----:B------:R-:W-:-:S03]  /*2a60*/  ISETP.GT.AND P0, PT, R18, 0x8, PT ;  /* 0x000000081200780c */ /* 0x000fc60003f04270 */
[----:B------:R-:W-:Y:S01]  /*2a70*/  FMUL R10, R10, R23 ;  /* 0x000000170a0a7220 */ /* 0x000fe20000400000 */
[----:B------:R-:W-:-:S03]  /*2a80*/  ISETP.GT.AND P2, PT, R0, RZ, P0 ;  /* 0x000000ff0000720c */ /* 0x000fc60000744270 */
[----:B------:R-:W-:-:S05]  /*2a90*/  FFMA R27, R27, R22, R10 ;  /* 0x000000161b1b7223 */ /* 0x000fca000000000a */
[----:B------:R-:W-:-:S05]  /*2aa0*/  F2FP.TF32.F32.PACK_B R27, R27 ;  /* 0x0000001bff1b723e */ /* 0x000fca00024050ff */
[----:B------:R4:W-:Y:S01]  /*2ab0*/  @P1 STG.E desc[UR54][R8.64+0x4], R27 ;  /* 0x0000041b08001986 */ /* 0x0009e2000c101936 */
[----:B------:R-:W-:Y:S05]  /*2ac0*/  @!P2 BRA `(.L_x_38) ;  /* 0x000000000004a947 */ /* 0x000fea0003800000 */
[----:B------:R0:W5:Y:S02]  /*2ad0*/  LDG.E.LTC128B R15, desc[UR54][R2.64+0x20] ;  /* 0x00002036020f7981 */ /* 0x000164000c1e1920 */
.L_x_38:
[----:B------:R-:W-:Y:S05]  /*2ae0*/  BSYNC B1 ;  /* 0x0000000000017941 */ /* 0x000fea0003800000 */
.L_x_37:
        /* <DEDUP_REMOVED lines=10> */
.L_x_40:
[----:B------:R-:W-:Y:S05]  /*2b90*/  BSYNC B1 ;  /* 0x0000000000017941 */ /* 0x000fea0003800000 */
.L_x_39:
[----:B-----5:R-:W-:Y:S01]  /*2ba0*/  LOP3.LUT R10, R15, 0xffffe000, RZ, 0xc0, !PT ;  /* 0xffffe0000f0a7812 */ /* 0x020fe200078ec0ff */
[----:B------:R-:W-:Y:S01]  /*2bb0*/  BSSY B1, `(.L_x_41) ;  /* 0x0000008000017945 */ /* 0x000fe20003800000 */
[----:B------:R-:W-:-:S03]  /*2bc0*/  ISETP.GT.AND P0, PT, R0, 0x8, P0 ;  /* 0x000000080000780c */ /* 0x000fc60000704270 */
[----:B------:R-:W-:-:S04]  /*2bd0*/  FMUL R10, R10, R23 ;  /* 0x000000170a0a7220 */ /* 0x000fc80000400000 */
[----:B------:R-:W-:-:S05]  /*2be0*/  FFMA R29, R29, R22, R10 ;  /* 0x000000161d1d7223 */ /* 0x000fca000000000a */
[----:B------:R-:W-:-:S05]  /*2bf0*/  F2FP.TF32.F32.PACK_B R29, R29 ;  /* 0x0000001dff1d723e */ /* 0x000fca00024050ff */
[----:B------:R0:W-:Y:S01]  /*2c00*/  @P3 STG.E desc[UR54][R6.64+0x24], R29 ;  /* 0x0000241d06003986 */ /* 0x0001e2000c101936 */
[----:B------:R-:W-:Y:S05]  /*2c10*/  @!P0 BRA `(.L_x_42) ;  /* 0x0000000000048947 */ /* 0x000fea0003800000 */
[----:B------:R0:W5:Y:S02]  /*2c20*/  LDG.E.LTC128B R15, desc[UR54][R4.64+0x20] ;  /* 0x00002036040f7981 */ /* 0x000164000c1e1920 */
.L_x_42:
[----:B------:R-:W-:Y:S05]  /*2c30*/  BSYNC B1 ;  /* 0x0000000000017941 */ /* 0x000fea0003800000 */
.L_x_41:
[----:B-----5:R-:W-:Y:S01]  /*2c40*/  LOP3.LUT R10, R15, 0xffffe000, RZ, 0xc0, !PT ;  /* 0xffffe0000f0a7812 */ /* 0x020fe200078ec0ff */
[----:B------:R-:W-:Y:S01]  /*2c50*/  BSSY B1, `(.L_x_43) ;  /* 0x0000008000017945 */ /* 0x000fe20003800000 */
[----:B------:R-:W-:-:S03]  /*2c60*/  ISETP.GT.AND P1, PT, R0, 0x8, P1 ;  /* 0x000000080000780c */ /* 0x000fc60000f24270 */
[----:B0-----:R-:W-:-:S04]  /*2c70*/  FMUL R11, R10, R23 ;  /* 0x000000170a0b7220 */ /* 0x001fc80000400000 */
[----:B------:R-:W-:-:S05]  /*2c80*/  FFMA R11, R30, R22, R11 ;  /* 0x000000161e0b7223 */ /* 0x000fca000000000b */
[----:B------:R-:W-:-:S05]  /*2c90*/  F2FP.TF32.F32.PACK_B R11, R11 ;  /* 0x0000000bff0b723e */ /* 0x000fca00024050ff */
[----:B------:R0:W-:Y:S01]  /*2ca0*/  @P0 STG.E desc[UR54][R8.64+0x20], R11 ;  /* 0x0000200b08000986 */ /* 0x0001e2000c101936 */
[----:B------:R-:W-:Y:S05]  /*2cb0*/  @!P1 BRA `(.L_x_44) ;  /* 0x0000000000049947 */ /* 0x000fea0003800000 */
[----:B------:R0:W5:Y:S02]  /*2cc0*/  LDG.E.LTC128B R15, desc[UR54][R4.64+0x24] ;  /* 0x00002436040f7981 */ /* 0x000164000c1e1920 */
.L_x_44:
[----:B------:R-:W-:Y:S05]  /*2cd0*/  BSYNC B1 ;  /* 0x0000000000017941 */ /* 0x000fea0003800000 */
.L_x_43:
        /* <DEDUP_REMOVED lines=10> */
.L_x_46:
[----:B------:R-:W-:Y:S05]  /*2d80*/  BSYNC B1 ;  /* 0x0000000000017941 */ /* 0x000fea0003800000 */
.L_x_45:
[----:B-----5:R-:W-:Y:S01]  /*2d90*/  LOP3.LUT R10, R15, 0xffffe000, RZ, 0xc0, !PT ;  /* 0xffffe0000f0a7812 */ /* 0x020fe200078ec0ff */
[----:B------:R-:W-:Y:S01]  /*2da0*/  BSSY B1, `(.L_x_47) ;  /* 0x0000009000017945 */ /* 0x000fe20003800000 */
[----:B------:R-:W-:-:S03]  /*2db0*/  ISETP.GT.AND P1, PT, R18, 0x11, PT ;  /* 0x000000111200780c */ /* 0x000fc60003f24270 */
[----:B0-----:R-:W-:Y:S01]  /*2dc0*/  FMUL R11, R10, R23 ;  /* 0x000000170a0b7220 */ /* 0x001fe20000400000 */
[----:B------:R-:W-:-:S03]  /*2dd0*/  ISETP.GT.AND P3, PT, R0, RZ, P1 ;  /* 0x000000ff0000720c */ /* 0x000fc60000f64270 */
[----:B------:R-:W-:-:S05]  /*2de0*/  FFMA R11, R32, R22, R11 ;  /* 0x00000016200b7223 */ /* 0x000fca000000000b */
[----:B------:R-:W-:-:S05]  /*2df0*/  F2FP.TF32.F32.PACK_B R11, R11 ;  /* 0x0000000bff0b723e */ /* 0x000fca00024050ff */
[----:B------:R0:W-:Y:S01]  /*2e00*/  @P2 STG.E desc[UR54][R6.64+0x40], R11 ;  /* 0x0000400b06002986 */ /* 0x0001e2000c101936 */
[----:B------:R-:W-:Y:S05]  /*2e10*/  @!P3 BRA `(.L_x_48) ;  /* 0x000000000004b947 */ /* 0x000fea0003800000 */
[----:B------:R0:W5:Y:S02]  /*2e20*/  LDG.E.LTC128B R15, desc[UR54][R2.64+0x44] ;  /* 0x00004436020f7981 */ /* 0x000164000c1e1920 */
.L_x_48:
[----:B------:R-:W-:Y:S05]  /*2e30*/  BSYNC B1 ;  /* 0x0000000000017941 */ /* 0x000fea0003800000 */
.L_x_47:
        /* <DEDUP_REMOVED lines=9> */
.L_x_50:
[----:B------:R-:W-:Y:S05]  /*2ed0*/  BSYNC B1 ;  /* 0x0000000000017941 */ /* 0x000fea0003800000 */
.L_x_49:
        /* <DEDUP_REMOVED lines=9> */
.L_x_52:
[----:B------:R-:W-:Y:S05]  /*2f70*/  BSYNC B1 ;  /* 0x0000000000017941 */ /* 0x000fea0003800000 */
.L_x_51:
        /* <DEDUP_REMOVED lines=10> */
.L_x_54:
[----:B------:R-:W-:Y:S05]  /*3020*/  BSYNC B1 ;  /* 0x0000000000017941 */ /* 0x000fea0003800000 */
.L_x_53:
        /* <DEDUP_REMOVED lines=10> */
.L_x_56:
[----:B------:R-:W-:Y:S05]  /*30d0*/  BSYNC B1 ;  /* 0x0000000000017941 */ /* 0x000fea0003800000 */
.L_x_55:
        /* <DEDUP_REMOVED lines=9> */
.L_x_58:
[----:B------:R-:W-:Y:S05]  /*3170*/  BSYNC B1 ;  /* 0x0000000000017941 */ /* 0x000fea0003800000 */
.L_x_57:
        /* <DEDUP_REMOVED lines=9> */
.L_x_60:
[----:B------:R-:W-:Y:S05]  /*3210*/  BSYNC B1 ;  /* 0x0000000000017941 */ /* 0x000fea0003800000 */
.L_x_59:
        /* <DEDUP_REMOVED lines=10> */
.L_x_62:
[----:B------:R-:W-:Y:S05]  /*32c0*/  BSYNC B1 ;  /* 0x0000000000017941 */ /* 0x000fea0003800000 */
.L_x_61:
        /* <DEDUP_REMOVED lines=10> */
.L_x_64:
[----:B------:R-:W-:Y:S05]  /*3370*/  BSYNC B1 ;  /* 0x0000000000017941 */ /* 0x000fea0003800000 */
.L_x_63:
        /* <DEDUP_REMOVED lines=9> */
.L_x_66:
[----:B------:R-:W-:Y:S05]  /*3410*/  BSYNC B1 ;  /* 0x0000000000017941 */ /* 0x000fea0003800000 */
.L_x_65:
        /* <DEDUP_REMOVED lines=9> */
.L_x_68:
[----:B------:R-:W-:Y:S05]  /*34b0*/  BSYNC B1 ;  /* 0x0000000000017941 */ /* 0x000fea0003800000 */
.L_x_67:
        /* <DEDUP_REMOVED lines=10> */
.L_x_70:
[----:B------:R-:W-:Y:S05]  /*3560*/  BSYNC B1 ;  /* 0x0000000000017941 */ /* 0x000fea0003800000 */
.L_x_69:
        /* <DEDUP_REMOVED lines=10> */
.L_x_72:
[----:B------:R-:W-:Y:S05]  /*3610*/  BSYNC B1 ;  /* 0x0000000000017941 */ /* 0x000fea0003800000 */
.L_x_71:
        /* <DEDUP_REMOVED lines=9> */
.L_x_74:
[----:B------:R-:W-:Y:S05]  /*36b0*/  BSYNC B1 ;  /* 0x0000000000017941 */ /* 0x000fea0003800000 */
.L_x_73:
        /* <DEDUP_REMOVED lines=9> */
.L_x_76:
[----:B------:R-:W-:Y:S05]  /*3750*/  BSYNC B1 ;  /* 0x0000000000017941 */ /* 0x000fea0003800000 */
.L_x_75:
        /* <DEDUP_REMOVED lines=10> */
.L_x_78:
[----:B------:R-:W-:Y:S05]  /*3800*/  BSYNC B1 ;  /* 0x0000000000017941 */ /* 0x000fea0003800000 */
.L_x_77:
        /* <DEDUP_REMOVED lines=10> */
.L_x_80:
[----:B------:R-:W-:Y:S05]  /*38b0*/  BSYNC B1 ;  /* 0x0000000000017941 */ /* 0x000fea0003800000 */
.L_x_79:
        /* <DEDUP_REMOVED lines=9> */
.L_x_82:
[----:B------:R-:W-:Y:S05]  /*3950*/  BSYNC B1 ;  /* 0x0000000000017941 */ /* 0x000fea0003800000 */
.L_x_81:
        /* <DEDUP_REMOVED lines=9> */
.L_x_84:
[----:B------:R-:W-:Y:S05]  /*39f0*/  BSYNC B1 ;  /* 0x0000000000017941 */ /* 0x000fea0003800000 */
.L_x_83:
        /* <DEDUP_REMOVED lines=10> */
.L_x_86:
[----:B------:R-:W-:Y:S05]  /*3aa0*/  BSYNC B1 ;  /* 0x0000000000017941 */ /* 0x000fea0003800000 */
.L_x_85:
        /* <DEDUP_REMOVED lines=10> */
.L_x_88:
[----:B------:R-:W-:Y:S05]  /*3b50*/  BSYNC B1 ;  /* 0x0000000000017941 */ /* 0x000fea0003800000 */
.L_x_87:
        /* <DEDUP_REMOVED lines=9> */
.L_x_90:
[----:B------:R-:W-:Y:S05]  /*3bf0*/  BSYNC B1 ;  /* 0x0000000000017941 */ /* 0x000fea0003800000 */
.L_x_89:
        /* <DEDUP_REMOVED lines=9> */
.L_x_92:
[----:B------:R-:W-:Y:S05]  /*3c90*/  BSYNC B1 ;  /* 0x0000000000017941 */ /* 0x000fea0003800000 */
.L_x_91:
        /* <DEDUP_REMOVED lines=10> */
.L_x_94:
[----:B------:R-:W-:Y:S05]  /*3d40*/  BSYNC B1 ;  /* 0x0000000000017941 */ /* 0x000fea0003800000 */
.L_x_93:
        /* <DEDUP_REMOVED lines=10> */
.L_x_96:
[----:B------:R-:W-:Y:S05]  /*3df0*/  BSYNC B1 ;  /* 0x0000000000017941 */ /* 0x000fea0003800000 */
.L_x_95:
        /* <DEDUP_REMOVED lines=9> */
.L_x_98:
[----:B------:R-:W-:Y:S05]  /*3e90*/  BSYNC B1 ;  /* 0x0000000000017941 */ /* 0x000fea0003800000 */
.L_x_97:
        /* <DEDUP_REMOVED lines=9> */
.L_x_100:
[----:B------:R-:W-:Y:S05]  /*3f30*/  BSYNC B1 ;  /* 0x0000000000017941 */ /* 0x000fea0003800000 */
.L_x_99:
        /* <DEDUP_REMOVED lines=10> */
.L_x_102:
[----:B------:R-:W-:Y:S05]  /*3fe0*/  BSYNC B1 ;  /* 0x0000000000017941 */ /* 0x000fea0003800000 */
.L_x_101:
        /* <DEDUP_REMOVED lines=10> */
.L_x_104:
[----:B------:R-:W-:Y:S05]  /*4090*/  BSYNC B1 ;  /* 0x0000000000017941 */ /* 0x000fea0003800000 */
.L_x_103:
        /* <DEDUP_REMOVED lines=9> */
.L_x_106:
[----:B------:R-:W-:Y:S05]  /*4130*/  BSYNC B1 ;  /* 0x0000000000017941 */ /* 0x000fea0003800000 */
.L_x_105:
        /* <DEDUP_REMOVED lines=9> */
.L_x_108:
[----:B------:R-:W-:Y:S05]  /*41d0*/  BSYNC B1 ;  /* 0x0000000000017941 */ /* 0x000fea0003800000 */
.L_x_107:
        /* <DEDUP_REMOVED lines=10> */
.L_x_110:
[----:B------:R-:W-:Y:S05]  /*4280*/  BSYNC B1 ;  /* 0x0000000000017941 */ /* 0x000fea0003800000 */
.L_x_109:
        /* <DEDUP_REMOVED lines=10> */
.L_x_112:
[----:B------:R-:W-:Y:S05]  /*4330*/  BSYNC B1 ;  /* 0x0000000000017941 */ /* 0x000fea0003800000 */
.L_x_111:
        /* <DEDUP_REMOVED lines=9> */
.L_x_114:
[----:B------:R-:W-:Y:S05]  /*43d0*/  BSYNC B1 ;  /* 0x0000000000017941 */ /* 0x000fea0003800000 */
.L_x_113:
        /* <DEDUP_REMOVED lines=9> */
.L_x_116:
[----:B------:R-:W-:Y:S05]  /*4470*/  BSYNC B1 ;  /* 0x0000000000017941 */ /* 0x000fea0003800000 */
.L_x_115:
        /* <DEDUP_REMOVED lines=10> */
.L_x_118:
[----:B------:R-:W-:Y:S05]  /*4520*/  BSYNC B1 ;  /* 0x0000000000017941 */ /* 0x000fea0003800000 */
.L_x_117:
        /* <DEDUP_REMOVED lines=10> */
.L_x_120:
[----:B------:R-:W-:Y:S05]  /*45d0*/  BSYNC B1 ;  /* 0x0000000000017941 */ /* 0x000fea0003800000 */
.L_x_119:
        /* <DEDUP_REMOVED lines=9> */
.L_x_122:
[----:B------:R-:W-:Y:S05]  /*4670*/  BSYNC B1 ;  /* 0x0000000000017941 */ /* 0x000fea0003800000 */
.L_x_121:
        /* <DEDUP_REMOVED lines=9> */
.L_x_124:
[----:B------:R-:W-:Y:S05]  /*4710*/  BSYNC B1 ;  /* 0x0000000000017941 */ /* 0x000fea0003800000 */
.L_x_123:
        /* <DEDUP_REMOVED lines=10> */
.L_x_126:
[----:B------:R-:W-:Y:S05]  /*47c0*/  BSYNC B1 ;  /* 0x0000000000017941 */ /* 0x000fea0003800000 */
.L_x_125:
        /* <DEDUP_REMOVED lines=10> */
.L_x_128:
[----:B------:R-:W-:Y:S05]  /*4870*/  BSYNC B1 ;  /* 0x0000000000017941 */ /* 0x000fea0003800000 */
.L_x_127:
        /* <DEDUP_REMOVED lines=9> */
.L_x_130:
[----:B------:R-:W-:Y:S05]  /*4910*/  BSYNC B1 ;  /* 0x0000000000017941 */ /* 0x000fea0003800000 */
.L_x_129:
        /* <DEDUP_REMOVED lines=9> */
.L_x_132:
[----:B------:R-:W-:Y:S05]  /*49b0*/  BSYNC B1 ;  /* 0x0000000000017941 */ /* 0x000fea0003800000 */
.L_x_131:
        /* <DEDUP_REMOVED lines=10> */
.L_x_134:
[----:B------:R-:W-:Y:S05]  /*4a60*/  BSYNC B1 ;  /* 0x0000000000017941 */ /* 0x000fea0003800000 */
.L_x_133:
        /* <DEDUP_REMOVED lines=10> */
.L_x_136:
[----:B------:R-:W-:Y:S05]  /*4b10*/  BSYNC B1 ;  /* 0x0000000000017941 */ /* 0x000fea0003800000 */
.L_x_135:
        /* <DEDUP_REMOVED lines=9> */
.L_x_138:
[----:B------:R-:W-:Y:S05]  /*4bb0*/  BSYNC B1 ;  /* 0x0000000000017941 */ /* 0x000fea0003800000 */
.L_x_137:
        /* <DEDUP_REMOVED lines=9> */
.L_x_140:
[----:B------:R-:W-:Y:S05]  /*4c50*/  BSYNC B1 ;  /* 0x0000000000017941 */ /* 0x000fea0003800000 */
.L_x_139:
        /* <DEDUP_REMOVED lines=10> */
.L_x_142:
[----:B------:R-:W-:Y:S05]  /*4d00*/  BSYNC B1 ;  /* 0x0000000000017941 */ /* 0x000fea0003800000 */
.L_x_141:
        /* <DEDUP_REMOVED lines=10> */
.L_x_144:
[----:B------:R-:W-:Y:S05]  /*4db0*/  BSYNC B1 ;  /* 0x0000000000017941 */ /* 0x000fea0003800000 */
.L_x_143:
        /* <DEDUP_REMOVED lines=9> */
.L_x_146:
[----:B------:R-:W-:Y:S05]  /*4e50*/  BSYNC B1 ;  /* 0x0000000000017941 */ /* 0x000fea0003800000 */
.L_x_145:
        /* <DEDUP_REMOVED lines=9> */
.L_x_148:
[----:B------:R-:W-:Y:S05]  /*4ef0*/  BSYNC B1 ;  /* 0x0000000000017941 */ /* 0x000fea0003800000 */
.L_x_147:
        /* <DEDUP_REMOVED lines=10> */
.L_x_150:
[----:B------:R-:W-:Y:S05]  /*4fa0*/  BSYNC B1 ;  /* 0x0000000000017941 */ /* 0x000fea0003800000 */
.L_x_149:
        /* <DEDUP_REMOVED lines=10> */
.L_x_152:
[----:B------:R-:W-:Y:S05]  /*5050*/  BSYNC B1 ;  /* 0x0000000000017941 */ /* 0x000fea0003800000 */
.L_x_151:
[----:B01---5:R-:W-:Y:S01]  /*5060*/  LOP3.LUT R2, R15, 0xffffe000, RZ, 0xc0, !PT ;  /* 0xffffe0000f027812 */ /* 0x023fe200078ec0ff */
        /* <DEDUP_REMOVED lines=8> */
.L_x_154:
[----:B------:R-:W-:Y:S05]  /*50f0*/  BSYNC B1 ;  /* 0x0000000000017941 */ /* 0x000fea0003800000 */
.L_x_153:
[----:B-----5:R-:W-:Y:S01]  /*5100*/  LOP3.LUT R2, R15, 0xffffe000, RZ, 0xc0, !PT ;  /* 0xffffe0000f027812 */ /* 0x020fe200078ec0ff */
[----:B------:R-:W-:Y:S01]  /*5110*/  BSSY B1, `(.L_x_155) ;  /* 0x000000a000017945 */ /* 0x000fe20003800000 */
[----:B------:R-:W-:-:S03]  /*5120*/  ISETP.GT.AND P1, PT, R0, 0x8, P1 ;  /* 0x000000080000780c */ /* 0x000fc60000f24270 */
[----:B------:R-:W-:Y:S01]  /*5130*/  FMUL R3, R2, R23 ;  /* 0x0000001702037220 */ /* 0x000fe20000400000 */
[----:B------:R-:W-:-:S03]  /*5140*/  @P0 IMAD.MOV.U32 R2, RZ, RZ, R8 ;  /* 0x000000ffff020224 */ /* 0x000fc600078e0008 */
[----:B0-----:R-:W-:Y:S01]  /*5150*/  FFMA R7, R86, R22, R3 ;  /* 0x0000001656077223 */ /* 0x001fe20000000003 */
[----:B------:R-:W-:-:S04]  /*5160*/  @P0 IMAD.MOV.U32 R3, RZ, RZ, R9 ;  /* 0x000000ffff030224 */ /* 0x000fc800078e0009 */
[----:B------:R-:W-:-:S05]  /*5170*/  F2FP.TF32.F32.PACK_B R7, R7 ;  /* 0x00000007ff07723e */ /* 0x000fca00024050ff */
[----:B------:R0:W-:Y:S01]  /*5180*/  @P0 STG.E desc[UR54][R2.64+0x1e0], R7 ;  /* 0x0001e00702000986 */ /* 0x0001e2000c101936 */
[----:B------:R-:W-:Y:S05]  /*5190*/  @!P1 BRA `(.L_x_156) ;  /* 0x0000000000049947 */ /* 0x000fea0003800000 */
[----:B------:R0:W5:Y:S02]  /*51a0*/  LDG.E.LTC128B R15, desc[UR54][R4.64+0x1e4] ;  /* 0x0001e436040f7981 */ /* 0x000164000c1e1920 */
.L_x_156:
[----:B------:R-:W-:Y:S05]  /*51b0*/  BSYNC B1 ;  /* 0x0000000000017941 */ /* 0x000fea0003800000 */
.L_x_155:
[----:B------:R-:W-:Y:S05]  /*51c0*/  @!P1 BRA `(.L_x_157) ;  /* 0x0000001000b09947 */ /* 0x000fea0003800000 */
[----:B-----5:R-:W-:-:S05]  /*51d0*/  LOP3.LUT R0, R15, 0xffffe000, RZ, 0xc0, !PT ;  /* 0xffffe0000f007812 */ /* 0x020fca00078ec0ff */
[----:B------:R-:W-:-:S04]  /*51e0*/  FMUL R0, R0, R23 ;  /* 0x0000001700007220 */ /* 0x000fc80000400000 */
[----:B------:R-:W-:-:S05]  /*51f0*/  FFMA R87, R87, R22, R0 ;  /* 0x0000001657577223 */ /* 0x000fca0000000000 */
[----:B------:R-:W-:-:S05]  /*5200*/  F2FP.TF32.F32.PACK_B R87, R87 ;  /* 0x00000057ff57723e */ /* 0x000fca00024050ff */
[----:B------:R0:W-:Y:S01]  /*5210*/  STG.E desc[UR54][R8.64+0x1e4], R87 ;  /* 0x0001e45708007986 */ /* 0x0001e2000c101936 */
[----:B------:R-:W-:Y:S05]  /*5220*/  BRA `(.L_x_157) ;  /* 0x0000001000987947 */ /* 0x000fea0003800000 */
.L_x_32:
[----:B------:R-:W-:Y:S01]  /*5230*/  ULDC.64 UR4, c[0x0][0x5c0] ;  /* 0x0001700000047ab9 */ /* 0x000fe20000000a00 */
[-C--:B------:R-:W-:Y:S01]  /*5240*/  FMUL R9, R24, R22.reuse ;  /* 0x0000001618097220 */ /* 0x080fe20000400000 */
[----:B------:R-:W-:Y:S01]  /*5250*/  LEA R2, P1, R20, UR4, 0x2 ;  /* 0x0000000414027c11 */ /* 0x000fe2000f8210ff */
[-C--:B------:R-:W-:Y:S01]  /*5260*/  FMUL R25, R25, R22.reuse ;  /* 0x0000001619197220 */ /* 0x080fe20000400000 */
[----:B------:R-:W-:Y:S01]  /*5270*/  ISETP.GT.AND P3, PT, R18, 0x1, PT ;  /* 0x000000011200780c */ /* 0x000fe20003f64270 */
[-C--:B------:R-:W-:Y:S01]  /*5280*/  FMUL R27, R27, R22.reuse ;  /* 0x000000161b1b7220 */ /* 0x080fe20000400000 */
[----:B------:R-:W-:Y:S01]  /*5290*/  F2FP.TF32.F32.PACK_B R9, R9 ;  /* 0x00000009ff09723e */ /* 0x000fe200024050ff */
[-C--:B------:R-:W-:Y:S01]  /*52a0*/  FMUL R29, R29, R22.reuse ;  /* 0x000000161d1d7220 */ /* 0x080fe20000400000 */
[----:B------:R-:W-:Y:S01]  /*52b0*/  LEA.HI.X R3, R20, UR5, R7, 0x2, P1 ;  /* 0x0000000514037c11 */ /* 0x000fe200088f1407 */
[-C--:B------:R-:W-:Y:S01]  /*52c0*/  FMUL R7, R26, R22.reuse ;  /* 0x000000161a077220 */ /* 0x080fe20000400000 */
[----:B------:R-:W-:Y:S01]  /*52d0*/  ISETP.GT.AND P1, PT, R0, RZ, P3 ;  /* 0x000000ff0000720c */ /* 0x000fe20001f24270 */
[-C--:B------:R-:W-:Y:S01]  /*52e0*/  FMUL R11, R30, R22.reuse ;  /* 0x000000161e0b7220 */ /* 0x080fe20000400000 */
[----:B------:R-:W-:Y:S01]  /*52f0*/  F2FP.TF32.F32.PACK_B R25, R25 ;  /* 0x00000019ff19723e */ /* 0x000fe200024050ff */
[----:B------:R0:W-:Y:S01]  /*5300*/  @P2 STG.E desc[UR54][R2.64], R9 ;  /* 0x0000000902002986 */ /* 0x0001e2000c101936 */
[----:B------:R-:W-:Y:S01]  /*5310*/  ISETP.GT.AND P2, PT, R0, 0x8, P0 ;  /* 0x000000080000780c */ /* 0x000fe20000744270 */
[-C--:B------:R-:W-:Y:S01]  /*5320*/  FMUL R31, R31, R22.reuse ;  /* 0x000000161f1f7220 */ /* 0x080fe20000400000 */
[----:B------:R-:W-:Y:S01]  /*5330*/  ISETP.GT.AND P0, PT, R18, 0x8, PT ;  /* 0x000000081200780c */ /* 0x000fe20003f04270 */
[-C--:B------:R-:W-:Y:S01]  /*5340*/  FMUL R33, R33, R22.reuse ;  /* 0x0000001621217220 */ /* 0x080fe20000400000 */
[----:B------:R-:W-:Y:S01]  /*5350*/  SHF.L.U64.HI R5, R93, 0x2, R92 ;  /* 0x000000025d057819 */ /* 0x000fe2000001025c */
[----:B------:R-:W-:Y:S01]  /*5360*/  FMUL R35, R35, R22 ;  /* 0x0000001623237220 */ /* 0x000fe20000400000 */
[----:B------:R-:W-:Y:S01]  /*5370*/  LEA R4, P4, R93, R2, 0x2 ;  /* 0x000000025d047211 */ /* 0x000fe200078810ff */
[-C--:B------:R-:W-:Y:S01]  /*5380*/  FMUL R37, R37, R22.reuse ;  /* 0x0000001625257220 */ /* 0x080fe20000400000 */
[C---:B------:R-:W-:Y:S01]  /*5390*/  ISETP.GT.AND P3, PT, R0.reuse, 0x8, P3 ;  /* 0x000000080000780c */ /* 0x040fe20001f64270 */
[----:B------:R-:W-:Y:S01]  /*53a0*/  @P1 STG.E desc[UR54][R2.64+0x4], R25 ;  /* 0x0000041902001986 */ /* 0x000fe2000c101936 */
[----:B------:R-:W-:Y:S01]  /*53b0*/  ISETP.GT.AND P5, PT, R0, RZ, P0 ;  /* 0x000000ff0000720c */ /* 0x000fe200007a4270 */
[----:B------:R-:W-:Y:S01]  /*53c0*/  IMAD.X R5, R5, 0x1, R3, P4 ;  /* 0x0000000105057824 */ /* 0x000fe200020e0603 */
[----:B------:R-:W-:Y:S01]  /*53d0*/  F2FP.TF32.F32.PACK_B R7, R7 ;  /* 0x00000007ff07723e */ /* 0x000fe200024050ff */
[-C--:B0-----:R-:W-:Y:S01]  /*53e0*/  FMUL R9, R28, R22.reuse ;  /* 0x000000161c097220 */ /* 0x081fe20000400000 */
[----:B------:R-:W-:Y:S01]  /*53f0*/  ISETP.GT.AND P1, PT, R18, 0x9, PT ;  /* 0x000000091200780c */ /* 0x000fe20003f24270 */
[-C--:B------:R-:W-:Y:S01]  /*5400*/  FMUL R39, R39, R22.reuse ;  /* 0x0000001627277220 */ /* 0x080fe20000400000 */
[----:B------:R-:W-:Y:S01]  /*5410*/  F2FP.TF32.F32.PACK_B R27, R27 ;  /* 0x0000001bff1b723e */ /* 0x000fe200024050ff */
[----:B------:R0:W-:Y:S01]  /*5420*/  @P2 STG.E desc[UR54][R4.64], R7 ;  /* 0x0000000704002986 */ /* 0x0001e2000c101936 */
[----:B------:R-:W-:Y:S01]  /*5430*/  F2FP.TF32.F32.PACK_B R9, R9 ;  /* 0x00000009ff09723e */ /* 0x000fe200024050ff */
[-C--:B------:R-:W-:Y:S01]  /*5440*/  FMUL R41, R41, R22.reuse ;  /* 0x0000001629297220 */ /* 0x080fe20000400000 */
[C---:B------:R-:W-:Y:S01]  /*5450*/  ISETP.GT.AND P4, PT, R0.reuse, RZ, P1 ;  /* 0x000000ff0000720c */ /* 0x040fe20000f84270 */
[----:B------:R-:W-:Y:S01]  /*5460*/  @P3 STG.E desc[UR54][R4.64+0x4], R27 ;  /* 0x0000041b04003986 */ /* 0x000fe2000c101936 */
[----:B------:R-:W-:Y:S01]  /*5470*/  ISETP.GT.AND P2, PT, R0, 0x8, P0 ;  /* 0x000000080000780c */ /* 0x000fe20000744270 */
[-C--:B------:R-:W-:Y:S01]  /*5480*/  FMUL R43, R43, R22.reuse ;  /* 0x000000162b2b7220 */ /* 0x080fe20000400000 */
[----:B------:R-:W-:Y:S01]  /*5490*/  ISETP.GT.AND P0, PT, R18, 0x10, PT ;  /* 0x000000101200780c */ /* 0x000fe20003f04270 */
[----:B------:R1:W-:Y:S01]  /*54a0*/  @P5 STG.E desc[UR54][R2.64+0x20], R9 ;  /* 0x0000200902005986 */ /* 0x0003e2000c101936 */
[C---:B------:R-:W-:Y:S01]  /*54b0*/  ISETP.GT.AND P3, PT, R0.reuse, 0x8, P1 ;  /* 0x000000080000780c */ /* 0x040fe20000f64270 */
[-C--:B------:R-:W-:Y:S01]  /*54c0*/  FMUL R45, R45, R22.reuse ;  /* 0x000000162d2d7220 */ /* 0x080fe20000400000 */
[----:B------:R-:W-:Y:S01]  /*54d0*/  ISETP.GT.AND P5, PT, R0, RZ, P0 ;  /* 0x000000ff0000720c */ /* 0x000fe200007a4270 */
[-C--:B0-----:R-:W-:Y:S01]  /*54e0*/  FMUL R7, R32, R22.reuse ;  /* 0x0000001620077220 */ /* 0x081fe20000400000 */
[----:B------:R-:W-:Y:S01]  /*54f0*/  F2FP.TF32.F32.PACK_B R29, R29 ;  /* 0x0000001dff1d723e */ /* 0x000fe200024050ff */
[-C--:B------:R-:W-:Y:S01]  /*5500*/  FMUL R47, R47, R22.reuse ;  /* 0x000000162f2f7220 */ /* 0x080fe20000400000 */
[----:B------:R-:W-:Y:S01]  /*5510*/  F2FP.TF32.F32.PACK_B R11, R11 ;  /* 0x0000000bff0b723e */ /* 0x000fe200024050ff */
[-C--:B------:R-:W-:Y:S01]  /*5520*/  FMUL R49, R49, R22.reuse ;  /* 0x0000001631317220 */ /* 0x080fe20000400000 */
[----:B------:R-:W-:Y:S01]  /*5530*/  ISETP.GT.AND P1, PT, R18, 0x11, PT ;  /* 0x000000111200780c */ /* 0x000fe20003f24270 */
[----:B------:R-:W-:Y:S01]  /*5540*/  @P4 STG.E desc[UR54][R2.64+0x24], R29 ;  /* 0x0000241d02004986 */ /* 0x000fe2000c101936 */
[----:B------:R-:W-:Y:S01]  /*5550*/  F2FP.TF32.F32.PACK_B R31, R31 ;  /* 0x0000001fff1f723e */ /* 0x000fe200024050ff */
[-C--:B-1----:R-:W-:Y:S01]  /*5560*/  FMUL R9, R34, R22.reuse ;  /* 0x0000001622097220 */ /* 0x082fe20000400000 */
[----:B------:R-:W-:Y:S01]  /*5570*/  F2FP.TF32.F32.PACK_B R7, R7 ;  /* 0x00000007ff07723e */ /* 0x000fe200024050ff */
[----:B------:R0:W-:Y:S01]  /*5580*/  @P2 STG.E desc[UR54][R4.64+0x20], R11 ;  /* 0x0000200b04002986 */ /* 0x0001e2000c101936 */
[C---:B------:R-:W-:Y:S01]  /*5590*/  ISETP.GT.AND P4, PT, R0.reuse, RZ, P1 ;  /* 0x000000ff0000720c */ /* 0x040fe20000f84270 */
[-C--:B------:R-:W-:Y:S01]  /*55a0*/  FMUL R51, R51, R22.reuse ;  /* 0x0000001633337220 */ /* 0x080fe20000400000 */
[----:B------:R-:W-:Y:S01]  /*55b0*/  ISETP.GT.AND P2, PT, R0, 0x8, P0 ;  /* 0x000000080000780c */ /* 0x000fe20000744270 */
[----:B------:R-:W-:Y:S01]  /*55c0*/  @P3 STG.E desc[UR54][R4.64+0x24], R31 ;  /* 0x0000241f04003986 */ /* 0x000fe2000c101936 */
[----:B------:R-:W-:Y:S01]  /*55d0*/  ISETP.GT.AND P0, PT, R18, 0x18, PT ;  /* 0x000000181200780c */ /* 0x000fe20003f04270 */
[-C--:B------:R-:W-:Y:S01]  /*55e0*/  FMUL R53, R53, R22.reuse ;  /* 0x0000001635357220 */ /* 0x080fe20000400000 */
[C---:B------:R-:W-:Y:S01]  /*55f0*/  ISETP.GT.AND P3, PT, R0.reuse, 0x8, P1 ;  /* 0x000000080000780c */ /* 0x040fe20000f64270 */
[----:B------:R1:W-:Y:S01]  /*5600*/  @P5 STG.E desc[UR54][R2.64+0x40], R7 ;  /* 0x0000400702005986 */ /* 0x0003e2000c101936 */
[----:B------:R-:W-:Y:S01]  /*5610*/  ISETP.GT.AND P5, PT, R0, RZ, P0 ;  /* 0x000000ff0000720c */ /* 0x000fe200007a4270 */
[-C--:B------:R-:W-:Y:S01]  /*5620*/  FMUL R55, R55, R22.reuse ;  /* 0x0000001637377220 */ /* 0x080fe20000400000 */
[----:B------:R-:W-:Y:S01]  /*5630*/  F2FP.TF32.F32.PACK_B R33, R33 ;  /* 0x00000021ff21723e */ /* 0x000fe200024050ff */
[-C--:B0-----:R-:W-:Y:S01]  /*5640*/  FMUL R11, R38, R22.reuse ;  /* 0x00000016260b7220 */ /* 0x081fe20000400000 */
[----:B------:R-:W-:Y:S01]  /*5650*/  F2FP.TF32.F32.PACK_B R9, R9 ;  /* 0x00000009ff09723e */ /* 0x000fe200024050ff */
[-C--:B------:R-:W-:Y:S01]  /*5660*/  FMUL R57, R57, R22.reuse ;  /* 0x0000001639397220 */ /* 0x080fe20000400000 */
[----:B------:R-:W-:Y:S01]  /*5670*/  ISETP.GT.AND P1, PT, R18, 0x19, PT ;  /* 0x000000191200780c */ /* 0x000fe20003f24270 */
[----:B------:R-:W-:Y:S01]  /*5680*/  @P4 STG.E desc[UR54][R2.64+0x44], R33 ;  /* 0x0000442102004986 */ /* 0x000fe2000c101936 */
[----:B------:R-:W-:Y:S01]  /*5690*/  F2FP.TF32.F32.PACK_B R35, R35 ;  /* 0x00000023ff23723e */ /* 0x000fe200024050ff */
[-C--:B------:R-:W-:Y:S01]  /*56a0*/  FMUL R59, R59, R22.reuse ;  /* 0x000000163b3b7220 */ /* 0x080fe20000400000 */
[----:B------:R-:W-:Y:S01]  /*56b0*/  ISETP.GT.AND P4, PT, R0, RZ, P1 ;  /* 0x000000ff0000720c */ /* 0x000fe20000f84270 */
[-C--:B-1----:R-:W-:Y:S01]  /*56c0*/  FMUL R7, R36, R22.reuse ;  /* 0x0000001624077220 */ /* 0x082fe20000400000 */
[----:B------:R0:W-:Y:S01]  /*56d0*/  @P2 STG.E desc[UR54][R4.64+0x40], R9 ;  /* 0x0000400904002986 */ /* 0x0001e2000c101936 */
[----:B------:R-:W-:Y:S01]  /*56e0*/  ISETP.GT.AND P2, PT, R0, 0x8, P0 ;  /* 0x000000080000780c */ /* 0x000fe20000744270 */
[-C--:B------:R-:W-:Y:S01]  /*56f0*/  FMUL R61, R61, R22.reuse ;  /* 0x000000163d3d7220 */ /* 0x080fe20000400000 */
[----:B------:R-:W-:Y:S01]  /*5700*/  ISETP.GT.AND P0, PT, R18, 0x20, PT ;  /* 0x000000201200780c */ /* 0x000fe20003f04270 */
[----:B------:R-:W-:Y:S01]  /*5710*/  @P3 STG.E desc[UR54][R4.64+0x44], R35 ;  /* 0x0000442304003986 */ /* 0x000fe2000c101936 */
[----:B------:R-:W-:Y:S01]  /*5720*/  F2FP.TF32.F32.PACK_B R7, R7 ;  /* 0x00000007ff07723e */ /* 0x000fe200024050ff */
[-C--:B------:R-:W-:Y:S01]  /*5730*/  FMUL R63, R63, R22.reuse ;  /* 0x000000163f3f7220 */ /* 0x080fe20000400000 */
[C---:B------:R-:W-:Y:S01]  /*5740*/  ISETP.GT.AND P3, PT, R0.reuse, 0x8, P1 ;  /* 0x000000080000780c */ /* 0x040fe20000f64270 */
[-C--:B------:R-:W-:Y:S01]  /*5750*/  FMUL R65, R65, R22.reuse ;  /* 0x0000001641417220 */ /* 0x080fe20000400000 */
[----:B------:R-:W-:Y:S01]  /*5760*/  F2FP.TF32.F32.PACK_B R37, R37 ;  /* 0x00000025ff25723e */ /* 0x000fe200024050ff */
[----:B------:R1:W-:Y:S01]  /*5770*/  @P5 STG.E desc[UR54][R2.64+0x60], R7 ;  /* 0x0000600702005986 */ /* 0x0003e2000c101936 */
[----:B------:R-:W-:Y:S01]  /*5780*/  ISETP.GT.AND P5, PT, R0, RZ, P0 ;  /* 0x000000ff0000720c */ /* 0x000fe200007a4270 */
[-C--:B0-----:R-:W-:Y:S01]  /*5790*/  FMUL R9, R42, R22.reuse ;  /* 0x000000162a097220 */ /* 0x081fe20000400000 */
[----:B------:R-:W-:Y:S01]  /*57a0*/  F2FP.TF32.F32.PACK_B R11, R11 ;  /* 0x0000000bff0b723e */ /* 0x000fe200024050ff */
[----:B------:R-:W-:Y:S01]  /*57b0*/  @P4 STG.E desc[UR54][R2.64+0x64], R37 ;  /* 0x0000642502004986 */ /* 0x000fe2000c101936 */
[----:B------:R-:W-:Y:S01]  /*57c0*/  ISETP.GT.AND P1, PT, R18, 0x21, PT ;  /* 0x000000211200780c */ /* 0x000fe20003f24270 */
[-C--:B------:R-:W-:Y:S01]  /*57d0*/  FMUL R67, R67, R22.reuse ;  /* 0x0000001643437220 */ /* 0x080fe20000400000 */
[----:B------:R-:W-:Y:S01]  /*57e0*/  F2FP.TF32.F32.PACK_B R39, R39 ;  /* 0x00000027ff27723e */ /* 0x000fe200024050ff */
[----:B------:R0:W-:Y:S01]  /*57f0*/  @P2 STG.E desc[UR54][R4.64+0x60], R11 ;  /* 0x0000600b04002986 */ /* 0x0001e2000c101936 */
[C---:B------:R-:W-:Y:S01]  /*5800*/  ISETP.GT.AND P4, PT, R0.reuse, RZ, P1 ;  /* 0x000000ff0000720c */ /* 0x040fe20000f84270 */
[-C--:B------:R-:W-:Y:S01]  /*5810*/  FMUL R69, R69, R22.reuse ;  /* 0x0000001645457220 */ /* 0x080fe20000400000 */
[----:B------:R-:W-:Y:S01]  /*5820*/  ISETP.GT.AND P2, PT, R0, 0x8, P0 ;  /* 0x000000080000780c */ /* 0x000fe20000744270 */
[-C--:B-1----:R-:W-:Y:S01]  /*5830*/  FMUL R7, R40, R22.reuse ;  /* 0x0000001628077220 */ /* 0x082fe20000400000 */
[----:B------:R-:W-:Y:S01]  /*5840*/  ISETP.GT.AND P0, PT, R18, 0x28, PT ;  /* 0x000000281200780c */ /* 0x000fe20003f04270 */
[----:B------:R-:W-:Y:S01]  /*5850*/  @P3 STG.E desc[UR54][R4.64+0x64], R39 ;  /* 0x0000642704003986 */ /* 0x000fe2000c101936 */
[----:B------:R-:W-:Y:S01]  /*5860*/  ISETP.GT.AND P3, PT, R0, 0x8, P1 ;  /* 0x000000080000780c */ /* 0x000fe20000f64270 */
[-C--:B------:R-:W-:Y:S01]  /*5870*/  FMUL R71, R71, R22.reuse ;  /* 0x0000001647477220 */ /* 0x080fe20000400000 */
[----:B------:R-:W-:Y:S01]  /*5880*/  F2FP.TF32.F32.PACK_B R7, R7 ;  /* 0x00000007ff07723e */ /* 0x000fe200024050ff */
[-C--:B------:R-:W-:Y:S01]  /*5890*/  FMUL R73, R73, R22.reuse ;  /* 0x0000001649497220 */ /* 0x080fe20000400000 */
[----:B------:R-:W-:Y:S01]  /*58a0*/  F2FP.TF32.F32.PACK_B R41, R41 ;  /* 0x00000029ff29723e */ /* 0x000fe200024050ff */
[-C--:B0-----:R-:W-:Y:S01]  /*58b0*/  FMUL R11, R46, R22.reuse ;  /* 0x000000162e0b7220 */ /* 0x081fe20000400000 */
[----:B------:R-:W-:Y:S01]  /*58c0*/  F2FP.TF32.F32.PACK_B R9, R9 ;  /* 0x00000009ff09723e */ /* 0x000fe200024050ff */
[----:B------:R0:W-:Y:S01]  /*58d0*/  @P5 STG.E desc[UR54][R2.64+0x80], R7 ;  /* 0x0000800702005986 */ /* 0x0001e2000c101936 */
[----:B------:R-:W-:Y:S01]  /*58e0*/  ISETP.GT.AND P5, PT, R0, RZ, P0 ;  /* 0x000000ff0000720c */ /* 0x000fe200007a4270 */
[-C--:B------:R-:W-:Y:S01]  /*58f0*/  FMUL R75, R75, R22.reuse ;  /* 0x000000164b4b7220 */ /* 0x080fe20000400000 */
[----:B------:R-:W-:Y:S01]  /*5900*/  ISETP.GT.AND P1, PT, R18, 0x29, PT ;  /* 0x000000291200780c */ /* 0x000fe20003f24270 */
[----:B------:R-:W-:Y:S01]  /*5910*/  @P4 STG.E desc[UR54][R2.64+0x84], R41 ;  /* 0x0000842902004986 */ /* 0x000fe2000c101936 */
[----:B------:R-:W-:Y:S01]  /*5920*/  F2FP.TF32.F32.PACK_B R43, R43 ;  /* 0x0000002bff2b723e */ /* 0x000fe200024050ff */
[-C--:B------:R-:W-:Y:S01]  /*5930*/  FMUL R77, R77, R22.reuse ;  /* 0x000000164d4d7220 */ /* 0x080fe20000400000 */
[C---:B------:R-:W-:Y:S01]  /*5940*/  ISETP.GT.AND P4, PT, R0.reuse, RZ, P1 ;  /* 0x000000ff0000720c */ /* 0x040fe20000f84270 */
[----:B------:R1:W-:Y:S01]  /*5950*/  @P2 STG.E desc[UR54][R4.64+0x80], R9 ;  /* 0x0000800904002986 */ /* 0x0003e2000c101936 */
[----:B------:R-:W-:Y:S01]  /*5960*/  ISETP.GT.AND P2, PT, R0, 0x8, P0 ;  /* 0x000000080000780c */ /* 0x000fe20000744270 */
[-C--:B------:R-:W-:Y:S01]  /*5970*/  FMUL R79, R79, R22.reuse ;  /* 0x000000164f4f7220 */ /* 0x080fe20000400000 */
[----:B------:R-:W-:Y:S01]  /*5980*/  ISETP.GT.AND P0, PT, R18, 0x30, PT ;  /* 0x000000301200780c */ /* 0x000fe20003f04270 */
[-C--:B0-----:R-:W-:Y:S01]  /*5990*/  FMUL R7, R44, R22.reuse ;  /* 0x000000162c077220 */ /* 0x081fe20000400000 */
[----:B------:R-:W-:Y:S01]  /*59a0*/  @P3 STG.E desc[UR54][R4.64+0x84], R43 ;  /* 0x0000842b04003986 */ /* 0x000fe2000c101936 */
[----:B------:R-:W-:Y:S01]  /*59b0*/  ISETP.GT.AND P3, PT, R0, 0x8, P1 ;  /* 0x000000080000780c */ /* 0x000fe20000f64270 */
[-C--:B------:R-:W-:Y:S01]  /*59c0*/  FMUL R81, R81, R22.reuse ;  /* 0x0000001651517220 */ /* 0x080fe20000400000 */
[----:B------:R-:W-:Y:S01]  /*59d0*/  F2FP.TF32.F32.PACK_B R45, R45 ;  /* 0x0000002dff2d723e */ /* 0x000fe200024050ff */
[-C--:B------:R-:W-:Y:S01]  /*59e0*/  FMUL R83, R83, R22.reuse ;  /* 0x0000001653537220 */ /* 0x080fe20000400000 */
[----:B------:R-:W-:Y:S01]  /*59f0*/  F2FP.TF32.F32.PACK_B R7, R7 ;  /* 0x00000007ff07723e */ /* 0x000fe200024050ff */
[-C--:B------:R-:W-:Y:S01]  /*5a00*/  FMUL R13, R84, R22.reuse ;  /* 0x00000016540d7220 */ /* 0x080fe20000400000 */
[----:B------:R-:W-:Y:S01]  /*5a10*/  F2FP.TF32.F32.PACK_B R11, R11 ;  /* 0x0000000bff0b723e */ /* 0x000fe200024050ff */
[-C--:B-1----:R-:W-:Y:S01]  /*5a20*/  FMUL R9, R50, R22.reuse ;  /* 0x0000001632097220 */ /* 0x082fe20000400000 */
[----:B------:R-:W-:Y:S01]  /*5a30*/  ISETP.GT.AND P1, PT, R18, 0x31, PT ;  /* 0x000000311200780c */ /* 0x000fe20003f24270 */
[----:B------:R0:W-:Y:S01]  /*5a40*/  @P5 STG.E desc[UR54][R2.64+0xa0], R7 ;  /* 0x0000a00702005986 */ /* 0x0001e2000c101936 */
[C---:B------:R-:W-:Y:S01]  /*5a50*/  ISETP.GT.AND P5, PT, R0.reuse, RZ, P0 ;  /* 0x000000ff0000720c */ /* 0x040fe200007a4270 */
[-C--:B------:R-:W-:Y:S01]  /*5a60*/  FMUL R85, R85, R22.reuse ;  /* 0x0000001655557220 */ /* 0x080fe20000400000 */
[----:B------:R-:W-:Y:S01]  /*5a70*/  F2FP.TF32.F32.PACK_B R47, R47 ;  /* 0x0000002fff2f723e */ /* 0x000fe200024050ff */
[----:B------:R-:W-:Y:S01]  /*5a80*/  @P4 STG.E desc[UR54][R2.64+0xa4], R45 ;  /* 0x0000a42d02004986 */ /* 0x000fe2000c101936 */
[----:B------:R-:W-:Y:S01]  /*5a90*/  ISETP.GT.AND P4, PT, R0, RZ, P1 ;  /* 0x000000ff0000720c */ /* 0x000fe20000f84270 */
[-C--:B------:R-:W-:Y:S01]  /*5aa0*/  FMUL R15, R86, R22.reuse ;  /* 0x00000016560f7220 */ /* 0x080fe20000400000 */
[----:B------:R-:W-:Y:S01]  /*5ab0*/  F2FP.TF32.F32.PACK_B R49, R49 ;  /* 0x00000031ff31723e */ /* 0x000fe200024050ff */
[----:B------:R1:W-:Y:S01]  /*5ac0*/  @P2 STG.E desc[UR54][R4.64+0xa0], R11 ;  /* 0x0000a00b04002986 */ /* 0x0003e2000c101936 */
[----:B------:R-:W-:Y:S01]  /*5ad0*/  ISETP.GT.AND P2, PT, R0, 0x8, P0 ;  /* 0x000000080000780c */ /* 0x000fe20000744270 */
[-C--:B------:R-:W-:Y:S01]  /*5ae0*/  FMUL R87, R87, R22.reuse ;  /* 0x0000001657577220 */ /* 0x080fe20000400000 */
[----:B------:R-:W-:Y:S01]  /*5af0*/  ISETP.GT.AND P0, PT, R18, 0x38, PT ;  /* 0x000000381200780c */ /* 0x000fe20003f04270 */
[----:B0-----:R-:W-:Y:S01]  /*5b00*/  FMUL R7, R48, R22 ;  /* 0x0000001630077220 */ /* 0x001fe20000400000 */
[----:B------:R-:W-:Y:S01]  /*5b10*/  @P3 STG.E desc[UR54][R4.64+0xa4], R47 ;  /* 0x0000a42f04003986 */ /* 0x000fe2000c101936 */
[----:B------:R-:W-:-:S02]  /*5b20*/  ISETP.GT.AND P3, PT, R0, 0x8, P1 ;  /* 0x000000080000780c */ /* 0x000fc40000f64270 */
[----:B------:R-:W-:Y:S02]  /*5b30*/  F2FP.TF32.F32.PACK_B R9, R9 ;  /* 0x00000009ff09723e */ /* 0x000fe400024050ff */
[----:B------:R-:W-:Y:S02]  /*5b40*/  F2FP.TF32.F32.PACK_B R7, R7 ;  /* 0x00000007ff07723e */ /* 0x000fe400024050ff */
[----:B------:R-:W-:Y:S01]  /*5b50*/  ISETP.GT.AND P1, PT, R18, 0x39, PT ;  /* 0x000000391200780c */ /* 0x000fe20003f24270 */
[----:B-1----:R-:W-:Y:S01]  /*5b60*/  FMUL R11, R54, R22 ;  /* 0x00000016360b7220 */ /* 0x002fe20000400000 */
[----:B------:R-:W-:Y:S01]  /*5b70*/  F2FP.TF32.F32.PACK_B R51, R51 ;  /* 0x00000033ff33723e */ /* 0x000fe200024050ff */
[----:B------:R0:W-:Y:S01]  /*5b80*/  @P5 STG.E desc[UR54][R2.64+0xc0], R7 ;  /* 0x0000c00702005986 */ /* 0x0001e2000c101936 */
[C---:B------:R-:W-:Y:S02]  /*5b90*/  ISETP.GT.AND P5, PT, R0.reuse, RZ, P0 ;  /* 0x000000ff0000720c */ /* 0x040fe400007a4270 */
[----:B------:R-:W-:Y:S01]  /*5ba0*/  F2FP.TF32.F32.PACK_B R53, R53 ;  /* 0x00000035ff35723e */ /* 0x000fe200024050ff */
[----:B------:R-:W-:Y:S01]  /*5bb0*/  @P4 STG.E desc[UR54][R2.64+0xc4], R49 ;  /* 0x0000c43102004986 */ /* 0x000fe2000c101936 */
[----:B------:R-:W-:-:S02]  /*5bc0*/  ISETP.GT.AND P4, PT, R0, RZ, P1 ;  /* 0x000000ff0000720c */ /* 0x000fc40000f84270 */
[----:B------:R-:W-:Y:S01]  /*5bd0*/  F2FP.TF32.F32.PACK_B R11, R11 ;  /* 0x0000000bff0b723e */ /* 0x000fe200024050ff */
[----:B------:R1:W-:Y:S01]  /*5be0*/  @P2 STG.E desc[UR54][R4.64+0xc0], R9 ;  /* 0x0000c00904002986 */ /* 0x0003e2000c101936 */
[----:B------:R-:W-:Y:S02]  /*5bf0*/  ISETP.GT.AND P2, PT, R0, 0x8, P0 ;  /* 0x000000080000780c */ /* 0x000fe40000744270 */
[----:B------:R-:W-:Y:S01]  /*5c00*/  ISETP.GT.AND P0, PT, R18, 0x40, PT ;  /* 0x000000401200780c */ /* 0x000fe20003f04270 */
[----:B0-----:R-:W-:Y:S01]  /*5c10*/  FMUL R7, R52, R22 ;  /* 0x0000001634077220 */ /* 0x001fe20000400000 */
[----:B------:R-:W-:Y:S01]  /*5c20*/  @P3 STG.E desc[UR54][R4.64+0xc4], R51 ;  /* 0x0000c43304003986 */ /* 0x000fe2000c101936 */
[----:B------:R-:W-:Y:S02]  /*5c30*/  ISETP.GT.AND P3, PT, R0, 0x8, P1 ;  /* 0x000000080000780c */ /* 0x000fe40000f64270 */
[----:B------:R-:W-:Y:S02]  /*5c40*/  ISETP.GT.AND P1, PT, R18, 0x41, PT ;  /* 0x000000411200780c */ /* 0x000fe40003f24270 */
[----:B------:R-:W-:-:S02]  /*5c50*/  F2FP.TF32.F32.PACK_B R7, R7 ;  /* 0x00000007ff07723e */ /* 0x000fc400024050ff */
[----:B------:R-:W-:Y:S01]  /*5c60*/  F2FP.TF32.F32.PACK_B R55, R55 ;  /* 0x00000037ff37723e */ /* 0x000fe200024050ff */
[----:B-1----:R-:W-:Y:S01]  /*5c70*/  FMUL R9, R58, R22 ;  /* 0x000000163a097220 */ /* 0x002fe20000400000 */
[----:B------:R-:W-:Y:S01]  /*5c80*/  F2FP.TF32.F32.PACK_B R57, R57 ;  /* 0x00000039ff39723e */ /* 0x000fe200024050ff */
[----:B------:R0:W-:Y:S01]  /*5c90*/  @P5 STG.E desc[UR54][R2.64+0xe0], R7 ;  /* 0x0000e00702005986 */ /* 0x0001e2000c101936 */
[C---:B------:R-:W-:Y:S02]  /*5ca0*/  ISETP.GT.AND P5, PT, R0.reuse, RZ, P0 ;  /* 0x000000ff0000720c */ /* 0x040fe400007a4270 */
[----:B------:R-:W-:Y:S01]  /*5cb0*/  F2FP.TF32.F32.PACK_B R9, R9 ;  /* 0x00000009ff09723e */ /* 0x000fe200024050ff */
[----:B------:R-:W-:Y:S01]  /*5cc0*/  @P4 STG.E desc[UR54][R2.64+0xe4], R53 ;  /* 0x0000e43502004986 */ /* 0x000fe2000c101936 */
[C---:B------:R-:W-:Y:S02]  /*5cd0*/  ISETP.GT.AND P4, PT, R0.reuse, RZ, P1 ;  /* 0x000000ff0000720c */ /* 0x040fe40000f84270 */
[----:B------:R-:W-:Y:S01]  /*5ce0*/  F2FP.TF32.F32.PACK_B R59, R59 ;  /* 0x0000003bff3b723e */ /* 0x000fe200024050ff */
[----:B------:R1:W-:Y:S01]  /*5cf0*/  @P2 STG.E desc[UR54][R4.64+0xe0], R11 ;  /* 0x0000e00b04002986 */ /* 0x0003e2000c101936 */
[----:B------:R-:W-:-:S02]  /*5d00*/  ISETP.GT.AND P2, PT, R0, 0x8, P0 ;  /* 0x000000080000780c */ /* 0x000fc40000744270 */
[----:B------:R-:W-:Y:S01]  /*5d10*/  ISETP.GT.AND P0, PT, R18, 0x48, PT ;  /* 0x000000481200780c */ /* 0x000fe20003f04270 */
[-C--:B0-----:R-:W-:Y:S01]  /*5d20*/  FMUL R7, R56, R22.reuse ;  /* 0x0000001638077220 */ /* 0x081fe20000400000 */
[----:B------:R-:W-:Y:S01]  /*5d30*/  @P3 STG.E desc[UR54][R4.64+0xe4], R55 ;  /* 0x0000e43704003986 */ /* 0x000fe2000c101936 */
[----:B------:R-:W-:Y:S02]  /*5d40*/  ISETP.GT.AND P3, PT, R0, 0x8, P1 ;  /* 0x000000080000780c */ /* 0x000fe40000f64270 */
[----:B------:R-:W-:Y:S02]  /*5d50*/  ISETP.GT.AND P1, PT, R18, 0x49, PT ;  /* 0x000000491200780c */ /* 0x000fe40003f24270 */
[----:B------:R-:W-:Y:S01]  /*5d60*/  F2FP.TF32.F32.PACK_B R7, R7 ;  /* 0x00000007ff07723e */ /* 0x000fe200024050ff */
[----:B-1----:R-:W-:Y:S01]  /*5d70*/  FMUL R11, R62, R22 ;  /* 0x000000163e0b7220 */ /* 0x002fe20000400000 */
[----:B------:R-:W-:-:S03]  /*5d80*/  F2FP.TF32.F32.PACK_B R61, R61 ;  /* 0x0000003dff3d723e */ /* 0x000fc600024050ff */
[----:B------:R0:W-:Y:S01]  /*5d90*/  @P5 STG.E desc[UR54][R2.64+0x100], R7 ;  /* 0x0001000702005986 */ /* 0x0001e2000c101936 */
[C---:B------:R-:W-:Y:S02]  /*5da0*/  ISETP.GT.AND P5, PT, R0.reuse, RZ, P0 ;  /* 0x000000ff0000720c */ /* 0x040fe400007a4270 */
[----:B------:R-:W-:Y:S01]  /*5db0*/  F2FP.TF32.F32.PACK_B R11, R11 ;  /* 0x0000000bff0b723e */ /* 0x000fe200024050ff */
[----:B------:R-:W-:Y:S01]  /*5dc0*/  @P4 STG.E desc[UR54][R2.64+0x104], R57 ;  /* 0x0001043902004986 */ /* 0x000fe2000c101936 */
[C---:B------:R-:W-:Y:S02]  /*5dd0*/  ISETP.GT.AND P4, PT, R0.reuse, RZ, P1 ;  /* 0x000000ff0000720c */ /* 0x040fe40000f84270 */
[----:B------:R-:W-:Y:S01]  /*5de0*/  F2FP.TF32.F32.PACK_B R63, R63 ;  /* 0x0000003fff3f723e */ /* 0x000fe200024050ff */
[----:B------:R1:W-:Y:S01]  /*5df0*/  @P2 STG.E desc[UR54][R4.64+0x100], R9 ;  /* 0x0001000904002986 */ /* 0x0003e2000c101936 */
[----:B------:R-:W-:Y:S02]  /*5e00*/  ISETP.GT.AND P2, PT, R0, 0x8, P0 ;  /* 0x000000080000780c */ /* 0x000fe40000744270 */
[----:B------:R-:W-:Y:S01]  /*5e10*/  ISETP.GT.AND P0, PT, R18, 0x50, PT ;  /* 0x000000501200780c */ /* 0x000fe20003f04270 */
[----:B0-----:R-:W-:Y:S01]  /*5e20*/  FMUL R7, R60, R22 ;  /* 0x000000163c077220 */ /* 0x001fe20000400000 */
[----:B------:R-:W-:Y:S01]  /*5e30*/  @P3 STG.E desc[UR54][R4.64+0x104], R59 ;  /* 0x0001043b04003986 */ /* 0x000fe2000c101936 */
[----:B------:R-:W-:-:S02]  /*5e40*/  ISETP.GT.AND P3, PT, R0, 0x8, P1 ;  /* 0x000000080000780c */ /* 0x000fc40000f64270 */
        /* <DEDUP_REMOVED lines=38> */
[----:B------:R-:W-:Y:S01]  /*60b0*/  ISETP.GT.AND P0, PT, R0, 0x8, P0 ;  /* 0x000000080000780c */ /* 0x000fe20000704270 */
[----:B------:R-:W-:Y:S01]  /*60c0*/  @P4 STG.E desc[UR54][R2.64+0x164], R69 ;  /* 0x0001644502004986 */ /* 0x000fe2000c101936 */
[----:B------:R-:W-:Y:S02]  /*60d0*/  ISETP.GT.AND P4, PT, R18, 0x69, PT ;  /* 0x000000691200780c */ /* 0x000fe40003f84270 */
[----:B------:R-:W-:Y:S01]  /*60e0*/  F2FP.TF32.F32.PACK_B R9, R9 ;  /* 0x00000009ff09723e */ /* 0x000fe200024050ff */
[----:B------:R1:W-:Y:S01]  /*60f0*/  @P2 STG.E desc[UR54][R4.64+0x160], R11 ;  /* 0x0001600b04002986 */ /* 0x0003e2000c101936 */
[C---:B------:R-:W-:Y:S02]  /*6100*/  ISETP.GT.AND P2, PT, R0.reuse, RZ, P1 ;  /* 0x000000ff0000720c */ /* 0x040fe40000f44270 */
[----:B------:R-:W-:Y:S01]  /*6110*/  ISETP.GT.AND P1, PT, R0, 0x8, P1 ;  /* 0x000000080000780c */ /* 0x000fe20000f24270 */
[----:B0-----:R-:W-:Y:S01]  /*6120*/  FMUL R7, R72, R22 ;  /* 0x0000001648077220 */ /* 0x001fe20000400000 */
[----:B------:R-:W-:Y:S01]  /*6130*/  @P3 STG.E desc[UR54][R4.64+0x164], R71 ;  /* 0x0001644704003986 */ /* 0x000fe2000c101936 */
[----:B------:R-:W-:-:S02]  /*6140*/  ISETP.GT.AND P6, PT, R0, RZ, P4 ;  /* 0x000000ff0000720c */ /* 0x000fc400027c4270 */
[----:B------:R-:W-:Y:S02]  /*6150*/  F2FP.TF32.F32.PACK_B R75, R75 ;  /* 0x0000004bff4b723e */ /* 0x000fe400024050ff */
[----:B------:R-:W-:Y:S02]  /*6160*/  F2FP.TF32.F32.PACK_B R7, R7 ;  /* 0x00000007ff07723e */ /* 0x000fe400024050ff */
[----:B------:R-:W-:Y:S01]  /*6170*/  F2FP.TF32.F32.PACK_B R77, R77 ;  /* 0x0000004dff4d723e */ /* 0x000fe200024050ff */
[----:B-1----:R-:W-:Y:S01]  /*6180*/  FMUL R11, R82, R22 ;  /* 0x00000016520b7220 */ /* 0x002fe20000400000 */
[----:B------:R-:W-:Y:S01]  /*6190*/  ISETP.GT.AND P4, PT, R0, 0x8, P4 ;  /* 0x000000080000780c */ /* 0x000fe20002784270 */
[----:B------:R0:W-:Y:S01]  /*61a0*/  @P5 STG.E desc[UR54][R2.64+0x180], R7 ;  /* 0x0001800702005986 */ /* 0x0001e2000c101936 */
[----:B------:R-:W-:Y:S02]  /*61b0*/  ISETP.GT.AND P5, PT, R18, 0x68, PT ;  /* 0x000000681200780c */ /* 0x000fe40003fa4270 */
[----:B------:R-:W-:Y:S01]  /*61c0*/  F2FP.TF32.F32.PACK_B R79, R79 ;  /* 0x0000004fff4f723e */ /* 0x000fe200024050ff */
[----:B------:R-:W-:Y:S01]  /*61d0*/  @P2 STG.E desc[UR54][R2.64+0x184], R73 ;  /* 0x0001844902002986 */ /* 0x000fe2000c101936 */
[----:B------:R-:W-:-:S02]  /*61e0*/  ISETP.GT.AND P3, PT, R0, RZ, P5 ;  /* 0x000000ff0000720c */ /* 0x000fc40002f64270 */
[----:B------:R-:W-:Y:S01]  /*61f0*/  ISETP.GT.AND P5, PT, R0, 0x8, P5 ;  /* 0x000000080000780c */ /* 0x000fe20002fa4270 */
[----:B------:R1:W-:Y:S01]  /*6200*/  @P0 STG.E desc[UR54][R4.64+0x180], R9 ;  /* 0x0001800904000986 */ /* 0x0003e2000c101936 */
[C---:B------:R-:W-:Y:S02]  /*6210*/  ISETP.GT.AND P2, PT, R18.reuse, 0x71, PT ;  /* 0x000000711200780c */ /* 0x040fe40003f44270 */
[----:B------:R-:W-:Y:S01]  /*6220*/  ISETP.GT.AND P0, PT, R18, 0x79, PT ;  /* 0x000000791200780c */ /* 0x000fe20003f04270 */
[-C--:B0-----:R-:W-:Y:S01]  /*6230*/  FMUL R7, R76, R22.reuse ;  /* 0x000000164c077220 */ /* 0x081fe20000400000 */
[----:B------:R-:W-:Y:S01]  /*6240*/  @P1 STG.E desc[UR54][R4.64+0x184], R75 ;  /* 0x0001844b04001986 */ /* 0x000fe2000c101936 */
[----:B------:R-:W-:Y:S02]  /*6250*/  ISETP.GT.AND P1, PT, R18, 0x78, PT ;  /* 0x000000781200780c */ /* 0x000fe40003f24270 */
[----:B------:R-:W-:Y:S02]  /*6260*/  F2FP.TF32.F32.PACK_B R81, R81 ;  /* 0x00000051ff51723e */ /* 0x000fe400024050ff */
[----:B------:R-:W-:Y:S01]  /*6270*/  F2FP.TF32.F32.PACK_B R7, R7 ;  /* 0x00000007ff07723e */ /* 0x000fe200024050ff */
[----:B-1----:R-:W-:Y:S01]  /*6280*/  FMUL R9, R78, R22 ;  /* 0x000000164e097220 */ /* 0x002fe20000400000 */
[----:B------:R-:W-:-:S03]  /*6290*/  F2FP.TF32.F32.PACK_B R11, R11 ;  /* 0x0000000bff0b723e */ /* 0x000fc600024050ff */
[----:B------:R0:W-:Y:S01]  /*62a0*/  @P3 STG.E desc[UR54][R2.64+0x1a0], R7 ;  /* 0x0001a00702003986 */ /* 0x0001e2000c101936 */
[----:B------:R-:W-:Y:S02]  /*62b0*/  ISETP.GT.AND P3, PT, R18, 0x70, PT ;  /* 0x000000701200780c */ /* 0x000fe40003f64270 */
[----:B------:R-:W-:Y:S01]  /*62c0*/  F2FP.TF32.F32.PACK_B R9, R9 ;  /* 0x00000009ff09723e */ /* 0x000fe200024050ff */
[----:B------:R-:W-:Y:S01]  /*62d0*/  @P6 STG.E desc[UR54][R2.64+0x1a4], R77 ;  /* 0x0001a44d02006986 */ /* 0x000fe2000c101936 */
[C---:B------:R-:W-:Y:S02]  /*62e0*/  ISETP.GT.AND P6, PT, R0.reuse, RZ, P3 ;  /* 0x000000ff0000720c */ /* 0x040fe40001fc4270 */
[C---:B------:R-:W-:Y:S01]  /*62f0*/  ISETP.GT.AND P3, PT, R0.reuse, 0x8, P3 ;  /* 0x000000080000780c */ /* 0x040fe20001f64270 */
[----:B------:R-:W-:Y:S01]  /*6300*/  @P5 STG.E desc[UR54][R4.64+0x1a0], R9 ;  /* 0x0001a00904005986 */ /* 0x000fe2000c101936 */
[C---:B------:R-:W-:Y:S02]  /*6310*/  ISETP.GT.AND P5, PT, R0.reuse, RZ, P2 ;  /* 0x000000ff0000720c */ /* 0x040fe400017a4270 */
[----:B------:R-:W-:Y:S01]  /*6320*/  ISETP.GT.AND P2, PT, R0, 0x8, P2 ;  /* 0x000000080000780c */ /* 0x000fe20001744270 */
[----:B0-----:R-:W-:Y:S01]  /*6330*/  FMUL R7, R80, R22 ;  /* 0x0000001650077220 */ /* 0x001fe20000400000 */
[----:B------:R-:W-:Y:S01]  /*6340*/  @P4 STG.E desc[UR54][R4.64+0x1a4], R79 ;  /* 0x0001a44f04004986 */ /* 0x000fe2000c101936 */
[----:B------:R-:W-:-:S02]  /*6350*/  ISETP.GT.AND P4, PT, R0, RZ, P1 ;  /* 0x000000ff0000720c */ /* 0x000fc40000f84270 */
[C---:B------:R-:W-:Y:S02]  /*6360*/  ISETP.GT.AND P1, PT, R0.reuse, 0x8, P1 ;  /* 0x000000080000780c */ /* 0x040fe40000f24270 */
[----:B------:R-:W-:Y:S02]  /*6370*/  F2FP.TF32.F32.PACK_B R7, R7 ;  /* 0x00000007ff07723e */ /* 0x000fe400024050ff */
[----:B------:R-:W-:Y:S02]  /*6380*/  F2FP.TF32.F32.PACK_B R83, R83 ;  /* 0x00000053ff53723e */ /* 0x000fe400024050ff */
[----:B------:R-:W-:Y:S01]  /*6390*/  F2FP.TF32.F32.PACK_B R13, R13 ;  /* 0x0000000dff0d723e */ /* 0x000fe200024050ff */
[----:B------:R-:W-:Y:S01]  /*63a0*/  @P6 STG.E desc[UR54][R2.64+0x1c0], R7 ;  /* 0x0001c00702006986 */ /* 0x000fe2000c101936 */
[C---:B------:R-:W-:Y:S02]  /*63b0*/  ISETP.GT.AND P6, PT, R0.reuse, RZ, P0 ;  /* 0x000000ff0000720c */ /* 0x040fe400007c4270 */
[----:B------:R-:W-:Y:S01]  /*63c0*/  ISETP.GT.AND P0, PT, R0, 0x8, P0 ;  /* 0x000000080000780c */ /* 0x000fe20000704270 */
[----:B------:R-:W-:Y:S01]  /*63d0*/  @P5 STG.E desc[UR54][R2.64+0x1c4], R81 ;  /* 0x0001c45102005986 */ /* 0x000fe2000c101936 */
[----:B------:R-:W-:-:S02]  /*63e0*/  F2FP.TF32.F32.PACK_B R85, R85 ;  /* 0x00000055ff55723e */ /* 0x000fc400024050ff */
[----:B------:R-:W-:Y:S01]  /*63f0*/  F2FP.TF32.F32.PACK_B R15, R15 ;  /* 0x0000000fff0f723e */ /* 0x000fe200024050ff */
[----:B------:R-:W-:Y:S01]  /*6400*/  @P3 STG.E desc[UR54][R4.64+0x1c0], R11 ;  /* 0x0001c00b04003986 */ /* 0x000fe2000c101936 */
[----:B------:R-:W-:-:S03]  /*6410*/  F2FP.TF32.F32.PACK_B R87, R87 ;  /* 0x00000057ff57723e */ /* 0x000fc600024050ff */
[----:B------:R-:W-:Y:S04]  /*6420*/  @P2 STG.E desc[UR54][R4.64+0x1c4], R83 ;  /* 0x0001c45304002986 */ /* 0x000fe8000c101936 */
[----:B------:R-:W-:Y:S04]  /*6430*/  @P4 STG.E desc[UR54][R2.64+0x1e0], R13 ;  /* 0x0001e00d02004986 */ /* 0x000fe8000c101936 */
[----:B------:R0:W-:Y:S02]  /*6440*/  @P6 STG.E desc[UR54][R2.64+0x1e4], R85 ;  /* 0x0001e45502006986 */ /* 0x0001e4000c101936 */
[----:B0-----:R-:W-:-:S02]  /*6450*/  @P1 IMAD.MOV.U32 R2, RZ, RZ, R4 ;  /* 0x000000ffff021224 */ /* 0x001fc400078e0004 */
[----:B------:R-:W-:-:S05]  /*6460*/  @P1 IMAD.MOV.U32 R3, RZ, RZ, R5 ;  /* 0x000000ffff031224 */ /* 0x000fca00078e0005 */
[----:B------:R0:W-:Y:S04]  /*6470*/  @P1 STG.E desc[UR54][R2.64+0x1e0], R15 ;  /* 0x0001e00f02001986 */ /* 0x0001e8000c101936 */
[----:B------:R0:W-:Y:S02]  /*6480*/  @P0 STG.E desc[UR54][R4.64+0x1e4], R87 ;  /* 0x0001e45704000986 */ /* 0x0001e4000c101936 */
.L_x_157:
[----:B------:R-:W-:Y:S05]  /*6490*/  BSYNC B0 ;  /* 0x0000000000007941 */ /* 0x000fea0003800000 */
.L_x_31:
[----:B0-----:R-:W-:Y:S01]  /*64a0*/  IMAD.U32 R2, RZ, RZ, UR52 ;  /* 0x00000034ff027e24 */ /* 0x001fe2000f8e00ff */
[----:B------:R-:W-:Y:S01]  /*64b0*/  ULDC.64 UR4, c[0x0][0x650] ;  /* 0x0001940000047ab9 */ /* 0x000fe20000000a00 */
[----:B------:R-:W-:Y:S01]  /*64c0*/  IMAD.U32 R3, RZ, RZ, UR53 ;  /* 0x00000035ff037e24 */ /* 0x000fe2000f8e00ff */
[----:B------:R0:W-:Y:S01]  /*64d0*/  SYNCS.ARRIVE.TRANS64.A1T0 RZ, [R96+UR50], RZ ;  /* 0x000000ff60ff79a7 */ /* 0x0001e20008100032 */
[----:B------:R-:W-:Y:S01]  /*64e0*/  PRMT R0, RZ, 0x7610, R0 ;  /* 0x00007610ff007816 */ /* 0x000fe20000000000 */
[----:B------:R-:W-:Y:S01]  /*64f0*/  IMAD.MOV.U32 R18, RZ, RZ, -0x1 ;  /* 0xffffffffff127424 */ /* 0x000fe200078e00ff */
[----:B------:R-:W-:Y:S01]  /*6500*/  LEA R16, P0, R2, R16, 0x1 ;  /* 0x0000001002107211 */ /* 0x000fe200078008ff */
[----:B------:R-:W-:Y:S02]  /*6510*/  IMAD.MOV.U32 R2, RZ, RZ, -0x1 ;  /* 0xffffffffff027424 */ /* 0x000fe400078e00ff */
[----:B------:R-:W-:Y:S01]  /*6520*/  IMAD.MOV.U32 R19, RZ, RZ, -0x1 ;  /* 0xffffffffff137424 */ /* 0x000fe200078e00ff */
[----:B------:R-:W-:-:S02]  /*6530*/  IADD3.X R17, R17, UR41, RZ, P0, !PT ;  /* 0x0000002911117c10 */ /* 0x000fc400087fe4ff */
[----:B------:R-:W-:-:S04]  /*6540*/  ISETP.GE.U32.AND P0, PT, R16, UR4, PT ;  /* 0x0000000410007c0c */ /* 0x000fc8000bf06070 */
[----:B------:R-:W-:-:S13]  /*6550*/  ISETP.GE.U32.AND.EX P0, PT, R17, UR5, PT, P0 ;  /* 0x0000000511007c0c */ /* 0x000fda000bf06100 */
[----:B0-----:R-:W-:Y:S05]  /*6560*/  @P0 BRA `(.L_x_158) ;  /* 0x0000000400700947 */ /* 0x001fea0003800000 */
[----:B------:R-:W0:Y:S01]  /*6570*/  S2UR UR7, SR_CTAID.X ;  /* 0x00000000000779c3 */ /* 0x000e220000002500 */
[----:B------:R-:W-:Y:S01]  /*6580*/  ULDC.64 UR4, c[0x0][0x628] ;  /* 0x00018a0000047ab9 */ /* 0x000fe20000000a00 */
[----:B------:R-:W-:Y:S01]  /*6590*/  ULDC UR6, c[0x0][0x150] ;  /* 0x0000540000067ab9 */ /* 0x000fe20000000800 */
[----:B------:R-:W-:Y:S01]  /*65a0*/  ISETP.NE.U32.AND P0, PT, RZ, UR4, PT ;  /* 0x00000004ff007c0c */ /* 0x000fe2000bf05070 */
[----:B------:R-:W-:Y:S01]  /*65b0*/  ULDC UR15, c[0x0][0x630] ;  /* 0x00018c00000f7ab9 */ /* 0x000fe20000000800 */
[C---:B------:R-:W-:Y:S02]  /*65c0*/  R2UR UR17, R16.reuse ;  /* 0x00000000101172ca */ /* 0x040fe400000e0000 */
[----:B------:R-:W-:Y:S01]  /*65d0*/  ISETP.NE.AND.EX P0, PT, RZ, UR5, PT, P0 ;  /* 0x00000005ff007c0c */ /* 0x000fe2000bf05300 */
[----:B------:R-:W1:Y:S01]  /*65e0*/  S2UR UR16, SR_CTAID.Y ;  /* 0x00000000001079c3 */ /* 0x000e620000002600 */
[----:B------:R-:W-:Y:S02]  /*65f0*/  R2UR UR12, R16 ;  /* 0x00000000100c72ca */ /* 0x000fe400000e0000 */
[----:B------:R-:W-:-:S02]  /*6600*/  R2UR UR13, R17 ;  /* 0x00000000110d72ca */ /* 0x000fc400000e0000 */
[----:B0-----:R-:W-:-:S05]  /*6610*/  I2FP.F32.U32 R0, UR7 ;  /* 0x0000000700007c45 */ /* 0x001fca0008201000 */
[----:B------:R-:W-:Y:S01]  /*6620*/  FMUL R0, R0, UR6 ;  /* 0x0000000600007c20 */ /* 0x000fe20008400000 */
[----:B------:R-:W-:Y:S01]  /*6630*/  ULDC UR6, c[0x0][0x154] ;  /* 0x0000550000067ab9 */ /* 0x000fe20000000800 */
[----:B-1----:R-:W-:-:S04]  /*6640*/  I2FP.F32.U32 R2, UR16 ;  /* 0x0000001000027c45 */ /* 0x002fc80008201000 */
[----:B------:R-:W0:Y:S01]  /*6650*/  F2I.U32.TRUNC.NTZ R0, R0 ;  /* 0x0000000000007305 */ /* 0x000e22000020f000 */
[----:B------:R-:W-:Y:S01]  /*6660*/  FMUL R2, R2, UR6 ;  /* 0x0000000602027c20 */ /* 0x000fe20008400000 */
[----:B------:R-:W-:Y:S06]  /*6670*/  @!P0 BRA `(.L_x_159) ;  /* 0x0000000000308947 */ /* 0x000fec0003800000 */
        /* <DEDUP_REMOVED lines=12> */
.L_x_159:
[----:B------:R-:W-:Y:S01]  /*6740*/  USHF.R.U64 UR6, UR12, UR15, UR13 ;  /* 0x0000000f0c067299 */ /* 0x000fe2000800120d */
[----:B------:R-:W-:Y:S01]  /*6750*/  R2UR UR5, R17 ;  /* 0x00000000110572ca */ /* 0x000fe200000e0000 */
[----:B------:R-:W-:Y:S01]  /*6760*/  USHF.R.U32.HI UR4, URZ, UR15, UR13 ;  /* 0x0000000f3f047299 */ /* 0x000fe2000801160d */
[----:B------:R-:W1:Y:S01]  /*6770*/  F2I.U32.TRUNC.NTZ R2, R2 ;  /* 0x0000000200027305 */ /* 0x000e62000020f000 */
[----:B------:R-:W-:Y:S01]  /*6780*/  UIADD3 UR9, UP0, URZ, -UR6, URZ ;  /* 0x800000063f097290 */ /* 0x000fe2000ff1e03f */
[----:B------:R-:W-:Y:S01]  /*6790*/  ULDC.64 UR10, c[0x0][0x620] ;  /* 0x00018800000a7ab9 */ /* 0x000fe20000000a00 */
[----:B------:R-:W-:Y:S02]  /*67a0*/  ULDC UR14, c[0x0][0x608] ;  /* 0x00018200000e7ab9 */ /* 0x000fe40000000800 */
[----:B------:R-:W-:Y:S01]  /*67b0*/  UIADD3.X UR4, URZ, ~UR4, URZ, UP0, !UPT ;  /* 0x800000043f047290 */ /* 0x000fe200087fe43f */
[----:B------:R-:W-:Y:S01]  /*67c0*/  ULDC UR15, c[0x0][0x658] ;  /* 0x00019600000f7ab9 */ /* 0x000fe20000000800 */
[----:B------:R-:W-:-:S02]  /*67d0*/  ULDC UR12, c[0x0][0x144] ;  /* 0x00005100000c7ab9 */ /* 0x000fc40000000800 */
[----:B------:R-:W-:Y:S01]  /*67e0*/  UIMAD UR8, UR4, UR10, URZ ;  /* 0x0000000a040872a4 */ /* 0x000fe2000f8e023f */
[----:B------:R-:W-:Y:S02]  /*67f0*/  ULDC UR22, c[0x0][0x148] ;  /* 0x0000520000167ab9 */ /* 0x000fe40000000800 */
[----:B------:R-:W-:Y:S01]  /*6800*/  UMOV UR4, UR17 ;  /* 0x0000001100047c82 */ /* 0x000fe20008000000 */
[----:B------:R-:W-:Y:S02]  /*6810*/  UIMAD UR8, UR9, UR11, UR8 ;  /* 0x0000000b090872a4 */ /* 0x000fe4000f8e0208 */
[----:B------:R-:W-:Y:S01]  /*6820*/  UIMAD.WIDE.U32 UR4, UR9, UR10, UR4 ;  /* 0x0000000a090472a5 */ /* 0x000fe2000f8e0004 */
[----:B0-----:R-:W-:Y:S01]  /*6830*/  R2UR UR9, R0 ;  /* 0x00000000000972ca */ /* 0x001fe200000e0000 */
[----:B------:R-:W-:Y:S01]  /*6840*/  ULDC UR20, c[0x0][0x648] ;  /* 0x0001920000147ab9 */ /* 0x000fe20000000800 */
[----:B-1----:R-:W-:Y:S01]  /*6850*/  R2UR UR13, R2 ;  /* 0x00000000020d72ca */ /* 0x002fe200000e0000 */
[----:B------:R-:W-:Y:S01]  /*6860*/  UIADD3 UR8, UR5, UR8, URZ ;  /* 0x0000000805087290 */ /* 0x000fe2000fffe03f */
[----:B------:R-:W-:-:S02]  /*6870*/  ULDC UR21, c[0x0][0x638] ;  /* 0x00018e0000157ab9 */ /* 0x000fc40000000800 */
[----:B------:R-:W-:Y:S02]  /*6880*/  ULDC UR5, c[0x0][0x618] ;  /* 0x0001860000057ab9 */ /* 0x000fe40000000800 */
[----:B------:R-:W-:Y:S02]  /*6890*/  USHF.R.U64 UR10, UR4, UR5, UR8 ;  /* 0x00000005040a7299 */ /* 0x000fe40008001208 */
[----:B------:R-:W-:-:S03]  /*68a0*/  USHF.R.U32.HI UR8, URZ, UR5, UR8 ;  /* 0x000000053f087299 */ /* 0x000fc60008011608 */
[----:B------:R-:W-:Y:S01]  /*68b0*/  ULDC.64 UR4, c[0x0][0x640] ;  /* 0x0001900000047ab9 */ /* 0x000fe20000000a00 */
[----:B------:R-:W-:Y:S01]  /*68c0*/  USHF.R.U64 UR11, UR10, UR14, UR8 ;  /* 0x0000000e0a0b7299 */ /* 0x000fe20008001208 */
[----:B------:R-:W-:Y:S01]  /*68d0*/  ISETP.NE.U32.AND P0, PT, RZ, UR4, PT ;  /* 0x00000004ff007c0c */ /* 0x000fe2000bf05070 */
[----:B------:R-:W-:Y:S02]  /*68e0*/  USHF.R.U32.HI UR8, URZ, UR14, UR8 ;  /* 0x0000000e3f087299 */ /* 0x000fe40008011608 */
[----:B------:R-:W-:Y:S01]  /*68f0*/  UIADD3 UR9, -UR9, URZ, URZ ;  /* 0x0000003f09097290 */ /* 0x000fe2000fffe13f */
[----:B------:R-:W-:Y:S01]  /*6900*/  ISETP.NE.AND.EX P0, PT, RZ, UR5, PT, P0 ;  /* 0x00000005ff007c0c */ /* 0x000fe2000bf05300 */
[----:B------:R-:W-:Y:S02]  /*6910*/  USHF.R.U64 UR17, UR11, UR15, UR8 ;  /* 0x0000000f0b117299 */ /* 0x000fe40008001208 */
[----:B------:R-:W-:Y:S02]  /*6920*/  UIADD3 UR18, -UR13, URZ, URZ ;  /* 0x0000003f0d127290 */ /* 0x000fe4000fffe13f */
[----:B------:R-:W-:-:S02]  /*6930*/  USHF.R.U32.HI UR15, URZ, UR15, UR8 ;  /* 0x0000000f3f0f7299 */ /* 0x000fc40008011608 */
[----:B------:R-:W-:Y:S01]  /*6940*/  UIMAD UR19, UR12, UR9, UR7 ;  /* 0x000000090c1372a4 */ /* 0x000fe2000f8e0207 */
[----:B------:R-:W-:-:S05]  /*6950*/  UMOV UR14, UR17 ;  /* 0x00000011000e7c82 */ /* 0x000fca0008000000 */
[----:B------:R-:W-:Y:S06]  /*6960*/  @!P0 BRA `(.L_x_160) ;  /* 0x0000000000288947 */ /* 0x000fec0003800000 */
        /* <DEDUP_REMOVED lines=10> */
.L_x_160:
        /* <DEDUP_REMOVED lines=9> */
[----:B------:R-:W-:Y:S01]  /*6aa0*/  UIMAD UR5, UR7, UR21, UR17 ;  /* 0x00000015070572a4 */ /* 0x000fe2000f8e0211 */
[----:B------:R-:W-:Y:S02]  /*6ab0*/  ULDC UR8, c[0x0][0x600] ;  /* 0x0001800000087ab9 */ /* 0x000fe40000000800 */
[----:B------:R-:W-:Y:S01]  /*6ac0*/  ULDC UR7, c[0x0][0x610] ;  /* 0x0001840000077ab9 */ /* 0x000fe20000000800 */
[----:B------:R-:W-:Y:S02]  /*6ad0*/  UIMAD UR5, UR5, UR8, UR10 ;  /* 0x00000008050572a4 */ /* 0x000fe4000f8e020a */
[----:B------:R-:W-:-:S04]  /*6ae0*/  UIMAD UR4, UR4, UR7, UR19 ;  /* 0x00000007040472a4 */ /* 0x000fc8000f8e0213 */
[----:B------:R-:W-:Y:S02]  /*6af0*/  USEL UR7, UR5, UR4, !UP0 ;  /* 0x0000000405077287 */ /* 0x000fe4000c000000 */
[----:B------:R-:W-:-:S04]  /*6b00*/  USEL UR4, UR4, UR5, !UP0 ;  /* 0x0000000504047287 */ /* 0x000fc8000c000000 */
[----:B------:R-:W-:Y:S02]  /*6b10*/  IMAD.U32 R2, RZ, RZ, UR7 ;  /* 0x00000007ff027e24 */ /* 0x000fe4000f8e00ff */
[----:B------:R-:W-:-:S07]  /*6b20*/  IMAD.U32 R18, RZ, RZ, UR4 ;  /* 0x00000004ff127e24 */ /* 0x000fce000f8e00ff */
.L_x_158:
[----:B------:R-:W-:Y:S01]  /*6b30*/  UIADD3 UR45, UR36, UR45, URZ ;  /* 0x0000002d242d7290 */ /* 0x000fe2000fffe03f */
[----:B------:R-:W-:Y:S02]  /*6b40*/  LOP3.LUT P0, RZ, R0, 0xff, RZ, 0xc0, !PT ;  /* 0x000000ff00ff7812 */ /* 0x000fe4000780c0ff */
[----:B------:R-:W-:Y:S01]  /*6b50*/  LOP3.LUT R98, R98, 0x1, RZ, 0x3c, !PT ;  /* 0x0000000162627812 */ /* 0x000fe200078e3cff */
[----:B------:R-:W-:Y:S02]  /*6b60*/  USHF.R.U32.HI UR4, URZ, 0x2, UR45 ;  /* 0x000000023f047899 */ /* 0x000fe4000801162d */
[----:B------:R-:W-:Y:S02]  /*6b70*/  UISETP.GT.U32.AND UP0, UPT, UR45, 0x3, UPT ;  /* 0x000000032d00788c */ /* 0x000fe4000bf04070 */
[----:B------:R-:W-:Y:S02]  /*6b80*/  ULOP3.LUT UR4, UR4, 0x1, URZ, 0xc0, !UPT ;  /* 0x0000000104047892 */ /* 0x000fe4000f8ec03f */
[----:B------:R-:W-:-:S02]  /*6b90*/  UISETP.LT.U32.AND UP0, UPT, UR36, 0x4, UP0 ;  /* 0x000000042400788c */ /* 0x000fc40008701070 */
[----:B------:R-:W-:Y:S02]  /*6ba0*/  UISETP.NE.U32.AND UP1, UPT, UR4, 0x1, UPT ;  /* 0x000000010400788c */ /* 0x000fe4000bf25070 */
[----:B------:R-:W-:Y:S02]  /*6bb0*/  USEL UR5, URZ, 0x1, !UP0 ;  /* 0x000000013f057887 */ /* 0x000fe4000c000000 */
[----:B------:R-:W-:Y:S02]  /*6bc0*/  UISETP.GT.U32.AND UP1, UPT, UR36, 0x3, !UP1 ;  /* 0x000000032400788c */ /* 0x000fe4000cf24070 */
[----:B------:R-:W-:Y:S02]  /*6bd0*/  ULOP3.LUT UR45, UR45, 0x3, URZ, 0xc0, !UPT ;  /* 0x000000032d2d7892 */ /* 0x000fe4000f8ec03f */
[----:B------:R-:W-:-:S04]  /*6be0*/  USEL UR4, URZ, 0x1, !UP1 ;  /* 0x000000013f047887 */ /* 0x000fc8000c800000 */
[----:B------:R-:W-:Y:S01]  /*6bf0*/  ULOP3.LUT UR48, UR4, UR48, UR5, 0x96, !UPT ;  /* 0x0000003004307292 */ /* 0x000fe2000f8e9605 */
[----:B------:R-:W-:Y:S11]  /*6c00*/  @P0 BRA `(.L_x_161) ;  /* 0xffffffa800840947 */ /* 0x000ff6000383ffff */
[----:B------:R-:W-:Y:S05]  /*6c10*/  EXIT ;  /* 0x000000000000794d */ /* 0x000fea0003800000 */
.L_x_12:
[----:B------:R-:W-:-:S08]  /*6c20*/  ISETP.NE.AND P0, PT, RZ, UR8, PT ;  /* 0x00000008ff007c0c */ /* 0x000fd0000bf05270 */
[----:B-----5:R-:W0:-:S00]  /*6c30*/  USETMAXREG.DEALLOC.CTAPOOL 0x28 ;  /* 0x00000028000079c8 */ /* 0x020e0000080e0500 */
[----:B------:R-:W-:Y:S05]  /*6c40*/  @P0 EXIT ;  /* 0x000000000000094d */ /* 0x000fea0003800000 */
[----:B0-----:R-:W-:Y:S01]  /*6c50*/  LOP3.LUT P0, RZ, R0, 0xff, RZ, 0xc0, !PT ;  /* 0x000000ff00ff7812 */ /* 0x001fe2000780c0ff */
[----:B------:R-:W-:Y:S02]  /*6c60*/  IMAD.MOV.U32 R8, RZ, RZ, 0x1 ;  /* 0x00000001ff087424 */ /* 0x000fe400078e00ff */
[----:B------:R-:W-:-:S10]  /*6c70*/  IMAD.MOV.U32 R0, RZ, RZ, RZ ;  /* 0x000000ffff007224 */ /* 0x000fd400078e00ff */
[----:B------:R-:W-:Y:S05]  /*6c80*/  @!P0 BRA `(.L_x_162) ;  /* 0x0000000c00448947 */ /* 0x000fea0003800000 */
[----:B------:R-:W-:Y:S01]  /*6c90*/  LOP3.LUT P0, RZ, R4, 0x1f, RZ, 0xc0, !PT ;  /* 0x0000001f04ff7812 */ /* 0x000fe2000780c0ff */
[----:B------:R-:W-:Y:S01]  /*6ca0*/  ULDC UR5, c[0x0][0x658] ;  /* 0x0001960000057ab9 */ /* 0x000fe20000000800 */
[----:B------:R-:W-:Y:S01]  /*6cb0*/  UMOV UR6, 0xffffffff ;  /* 0xffffffff00067882 */ /* 0x000fe20000000000 */
[----:B------:R-:W-:Y:S01]  /*6cc0*/  BSSY B0, `(.L_x_162) ;  /* 0x00000cd000007945 */ /* 0x000fe20003800000 */
[----:B------:R-:W-:Y:S01]  /*6cd0*/  USHF.L.U32 UR6, UR6, UR5, URZ ;  /* 0x0000000506067299 */ /* 0x000fe2000800063f */
[C---:B------:R-:W-:Y:S01]  /*6ce0*/  ISETP.NE.AND P3, PT, R3.reuse, RZ, PT ;  /* 0x000000ff0300720c */ /* 0x040fe20003f65270 */
[----:B------:R-:W-:Y:S01]  /*6cf0*/  IMAD.MOV.U32 R9, RZ, RZ, 0x1 ;  /* 0x00000001ff097424 */ /* 0x000fe200078e00ff */
[----:B------:R-:W-:Y:S01]  /*6d00*/  ISETP.NE.OR P0, PT, R3, RZ, !P0 ;  /* 0x000000ff0300720c */ /* 0x000fe20004705670 */
[----:B------:R-:W-:Y:S01]  /*6d10*/  IMAD.MOV.U32 R8, RZ, RZ, 0x1 ;  /* 0x00000001ff087424 */ /* 0x000fe200078e00ff */
[----:B------:R-:W-:Y:S01]  /*6d20*/  ULDC UR4, c[0x0][0x600] ;  /* 0x0001800000047ab9 */ /* 0x000fe20000000800 */
[----:B------:R-:W-:Y:S01]  /*6d30*/  IMAD.MOV.U32 R0, RZ, RZ, RZ ;  /* 0x000000ffff007224 */ /* 0x000fe200078e00ff */
[----:B------:R-:W-:Y:S01]  /*6d40*/  UMOV UR7, 0x1 ;  /* 0x0000000100077882 */ /* 0x000fe20000000000 */
[----:B------:R-:W-:-:S02]  /*6d50*/  UIADD3 UR21, UR37, 0x1, URZ ;  /* 0x0000000125157890 */ /* 0x000fc4000fffe03f */
[----:B------:R-:W-:Y:S02]  /*6d60*/  ULOP3.LUT UR13, UR40, 0x2, URZ, 0xfc, !UPT ;  /* 0x00000002280d7892 */ /* 0x000fe4000f8efc3f */
[----:B------:R-:W-:Y:S02]  /*6d70*/  UIADD3 UR4, UR4, -0x1, URZ ;  /* 0xffffffff04047890 */ /* 0x000fe4000fffe03f */
[----:B------:R-:W-:Y:S02]  /*6d80*/  USHF.L.U32 UR5, UR7, UR5, URZ ;  /* 0x0000000507057299 */ /* 0x000fe4000800063f */
[----:B------:R-:W-:Y:S01]  /*6d90*/  ULOP3.LUT UR6, URZ, UR6, URZ, 0x33, !UPT ;  /* 0x000000063f067292 */ /* 0x000fe2000f8e333f */
[----:B------:R-:W-:-:S11]  /*6da0*/  ULDC.64 UR30, c[0x0][0x198] ;  /* 0x00006600001e7ab9 */ /* 0x000fd60000000a00 */
.L_x_174:
[----:B------:R-:W-:-:S03]  /*6db0*/  UMOV UR7, 0xffffffff ;  /* 0xffffffff00077882 */ /* 0x000fc60000000000 */
[----:B------:R-:W-:Y:S05]  /*6dc0*/  BRA.DIV UR7, `(.L_x_163) ;  /* 0x00000012070c7947 */ /* 0x000fea000b800000 */
[----:B------:R-:W-:-:S13]  /*6dd0*/  ELECT P6, URZ, PT ;  /* 0x00000000003f782f */ /* 0x000fda00038c0000 */
.L_x_187:
[----:B------:R-:W0:Y:S01]  /*6de0*/  LDC R3, c[0x0][0x28c] ;  /* 0x0000a300ff037b82 */ /* 0x000e220000000800 */
[----:B------:R-:W-:Y:S01]  /*6df0*/  BSSY B1, `(.L_x_164) ;  /* 0x0000044000017945 */ /* 0x000fe20003800000 */
[----:B0-----:R-:W-:-:S13]  /*6e00*/  ISETP.LT.OR P6, PT, R3, 0x1, !P6 ;  /* 0x000000010300780c */ /* 0x001fda00077c1670 */
[----:B------:R-:W-:Y:S05]  /*6e10*/  @P6 BRA `(.L_x_165) ;  /* 0x0000000400046947 */ /* 0x000fea0003800000 */
[----:B------:R-:W-:Y:S02]  /*6e20*/  IMAD.SHL.U32 R6, R2, 0x80, RZ ;  /* 0x0000008002067824 */ /* 0x000fe400078e00ff */
[----:B------:R-:W-:Y:S02]  /*6e30*/  IMAD.SHL.U32 R18, R18, 0x40, RZ ;  /* 0x0000004012127824 */ /* 0x000fe400078e00ff */
[----:B------:R-:W-:Y:S02]  /*6e40*/  IMAD.MOV.U32 R11, RZ, RZ, RZ ;  /* 0x000000ffff0b7224 */ /* 0x000fe400078e00ff */
[----:B------:R-:W-:Y:S02]  /*6e50*/  IMAD.U32 R12, RZ, RZ, UR21 ;  /* 0x00000015ff0c7e24 */ /* 0x000fe4000f8e00ff */
[----:B------:R-:W-:Y:S02]  /*6e60*/  IMAD.MOV.U32 R2, RZ, RZ, R8 ;  /* 0x000000ffff027224 */ /* 0x000fe400078e0008 */
[----:B------:R-:W-:-:S07]  /*6e70*/  IMAD.MOV.U32 R3, RZ, RZ, R0 ;  /* 0x000000ffff037224 */ /* 0x000fce00078e0000 */
.L_x_169:
[----:B------:R-:W0:Y:S01]  /*6e80*/  S2R R5, SR_CgaCtaId ;  /* 0x0000000000057919 */ /* 0x000e220000008800 */
[----:B------:R-:W-:-:S04]  /*6e90*/  MOV R4, 0x400 ;  /* 0x0000040000047802 */ /* 0x000fc80000000f00 */
[----:B0-----:R-:W-:Y:S02]  /*6ea0*/  LEA R10, R5, R4, 0x18 ;  /* 0x00000004050a7211 */ /* 0x001fe400078ec0ff */
[----:B------:R-:W-:Y:S01]  /*6eb0*/  SHF.L.U32 R4, R2, 0x1f, RZ ;  /* 0x0000001f02047819 */ /* 0x000fe200000006ff */
[----:B------:R-:W0:Y:S02]  /*6ec0*/  @!P3 LDC R5, c[0x0][0x500] ;  /* 0x00014000ff05bb82 */ /* 0x000e240000000800 */
[----:B------:R-:W-:-:S04]  /*6ed0*/  IMAD R7, R3, 0x8, R10 ;  /* 0x0000000803077824 */ /* 0x000fc800078e020a */
[----:B------:R-:W1:Y:S02]  /*6ee0*/  SYNCS.PHASECHK.TRANS64.TRYWAIT P1, [R7+URZ+0x20], R4 ;  /* 0x00002004070075a7 */ /* 0x000e64000802017f */
[----:B-1----:R-:W-:Y:S05]  /*6ef0*/  @!P1 BRA `(.L_x_166) ;  /* 0x0000000c00e09947 */ /* 0x002fea0003800000 */
.L_x_188:
[----:B------:R-:W-:Y:S01]  /*6f00*/  UPRMT UR7, UR13, 0x9910, URZ ;  /* 0x000099100d077896 */ /* 0x000fe2000800003f */
[----:B0-----:R0:W-:Y:S03]  /*6f10*/  @!P3 SYNCS.ARRIVE.TRANS64 RZ, [R7+URZ], R5 ;  /* 0x0000000507ffb9a7 */ /* 0x0011e6000800003f */
[----:B------:R-:W-:-:S06]  /*6f20*/  UISETP.NE.AND UP0, UPT, UR7, 0x2, UPT ;  /* 0x000000020700788c */ /* 0x000fcc000bf05270 */
[----:B------:R-:W-:-:S13]  /*6f30*/  PLOP3.LUT P1, PT, PT, PT, UP0, 0x80, 0x0 ;  /* 0x000000000000781c */ /* 0x000fda0003f2f008 */
[----:B0-----:R-:W-:Y:S05]  /*6f40*/  @P1 BRA `(.L_x_167) ;  /* 0x0000000000041947 */ /* 0x001fea0003800000 */
[----:B------:R-:W-:Y:S01]  /*6f50*/  BPT.TRAP 0x1 ;  /* 0x000000040000795c */ /* 0x000fe20000300000 */
.L_x_167:
[----:B------:R-:W-:Y:S05]  /*6f60*/  @P0 BRA `(.L_x_168) ;  /* 0x0000000000040947 */ /* 0x000fea0003800000 */
[----:B------:R-:W-:Y:S01]  /*6f70*/  BPT.TRAP 0x1 ;  /* 0x000000040000795c */ /* 0x000fe20000300000 */
.L_x_168:
[--C-:B-1----:R-:W-:Y:S01]  /*6f80*/  IMAD R4, R3, 0x4000, R10.reuse ;  /* 0x0000400003047824 */ /* 0x102fe200078e020a */
[----:B------:R-:W-:Y:S01]  /*6f90*/  R2UR UR34, R11 ;  /* 0x000000000b2272ca */ /* 0x000fe200000e0000 */
[----:B------:R-:W-:Y:S01]  /*6fa0*/  IMAD R10, R3, 0x8000, R10 ;  /* 0x00008000030a7824 */ /* 0x000fe200078e020a */
[----:B------:R-:W-:Y:S01]  /*6fb0*/  R2UR UR33, R7 ;  /* 0x00000000072172ca */ /* 0x000fe200000e0000 */
[----:B------:R-:W-:Y:S01]  /*6fc0*/  VIADD R12, R12, 0xffffffff ;  /* 0xffffffff0c0c7836 */ /* 0x000fe20000000000 */
[----:B------:R-:W-:Y:S01]  /*6fd0*/  R2UR UR24, R4 ;  /* 0x00000000041872ca */ /* 0x000fe200000e0000 */
[----:B------:R-:W-:Y:S01]  /*6fe0*/  UIADD3 UR14, UP0, UR30, 0xf0, URZ ;  /* 0x000000f01e0e7890 */ /* 0x000fe2000ff1e03f */
[----:B------:R-:W-:Y:S01]  /*6ff0*/  R2UR UR8, R10 ;  /* 0x000000000a0872ca */ /* 0x000fe200000e0000 */
[----:B------:R-:W-:Y:S01]  /*7000*/  UIADD3 UR42, UP1, UR30, 0x1f0, URZ ;  /* 0x000001f01e2a7890 */ /* 0x000fe2000ff3e03f */
[----:B------:R-:W-:Y:S01]  /*7010*/  R2UR UR36, R19 ;  /* 0x00000000132472ca */ /* 0x000fe200000e0000 */
[----:B------:R-:W-:Y:S01]  /*7020*/  UIADD3.X UR15, URZ, UR31, URZ, UP0, !UPT ;  /* 0x0000001f3f0f7290 */ /* 0x000fe200087fe43f */
[----:B------:R-:W-:Y:S01]  /*7030*/  R2UR UR35, R18 ;  /* 0x00000000122372ca */ /* 0x000fe200000e0000 */
[----:B------:R-:W-:Y:S01]  /*7040*/  UIADD3.X UR43, URZ, UR31, URZ, UP1, !UPT ;  /* 0x0000001f3f2b7290 */ /* 0x000fe20008ffe43f */
[----:B------:R-:W-:Y:S01]  /*7050*/  R2UR UR19, R6 ;  /* 0x00000000061372ca */ /* 0x000fe200000e0000 */
[----:B------:R-:W-:Y:S01]  /*7060*/  UIADD3 UR26, UR34, 0x20, URZ ;  /* 0x00000020221a7890 */ /* 0x000fe2000fffe03f */
[----:B------:R-:W-:Y:S01]  /*7070*/  ISETP.GT.AND P2, PT, R12, 0x1, PT ;  /* 0x000000010c00780c */ /* 0x000fe20003f44270 */
[----:B------:R-:W-:Y:S01]  /*7080*/  VIADD R3, R3, 0x1 ;  /* 0x0000000103037836 */ /* 0x000fe20000000000 */
[----:B------:R-:W-:Y:S01]  /*7090*/  UMOV UR22, 0x0 ;  /* 0x0000000000167882 */ /* 0x000fe20000000000 */
[----:B------:R-:W-:Y:S01]  /*70a0*/  UIADD3 UR32, UR24, 0x180, URZ ;  /* 0x0000018018207890 */ /* 0x000fe2000fffe03f */
[----:B------:R-:W-:Y:S01]  /*70b0*/  VIADD R11, R11, 0x40 ;  /* 0x000000400b0b7836 */ /* 0x000fe20000000000 */
[----:B------:R-:W-:Y:S01]  /*70c0*/  UIADD3 UR24, UR24, 0x2180, URZ ;  /* 0x0000218018187890 */ /* 0x000fe2000fffe03f */
[----:B------:R-:W-:Y:S01]  /*70d0*/  ISETP.NE.AND P1, PT, R3, 0x4, PT ;  /* 0x000000040300780c */ /* 0x000fe20003f25270 */
[----:B------:R-:W-:-:S02]  /*70e0*/  UIADD3 UR16, UR8, 0x10180, URZ ;  /* 0x0001018008107890 */ /* 0x000fc4000fffe03f */
[----:B------:R-:W-:Y:S01]  /*70f0*/  UIADD3 UR8, UR8, 0x14180, URZ ;  /* 0x0001418008087890 */ /* 0x000fe2000fffe03f */
[----:B------:R-:W-:Y:S01]  /*7100*/  SEL R5, RZ, 0x1, P1 ;  /* 0x00000001ff057807 */ /* 0x000fe20000800000 */
[----:B------:R-:W-:Y:S01]  /*7110*/  UMOV UR23, 0x10000000 ;  /* 0x1000000000177882 */ /* 0x000fe20000000000 */
[----:B------:R-:W-:Y:S01]  /*7120*/  UMOV UR25, UR33 ;  /* 0x0000002100197c82 */ /* 0x000fe20008000000 */
[----:B------:R-:W-:Y:S01]  /*7130*/  UMOV UR28, UR36 ;  /* 0x00000024001c7c82 */ /* 0x000fe20008000000 */
[----:B------:R-:W-:Y:S01]  /*7140*/  UMOV UR27, UR35 ;  /* 0x00000023001b7c82 */ /* 0x000fe20008000000 */
[----:B------:R-:W-:Y:S01]  /*7150*/  UMOV UR17, UR33 ;  /* 0x0000002100117c82 */ /* 0x000fe20008000000 */
[----:B------:R-:W-:Y:S01]  /*7160*/  UMOV UR18, UR34 ;  /* 0x0000002200127c82 */ /* 0x000fe20008000000 */
[----:B------:R-:W-:Y:S01]  /*7170*/  UMOV UR20, UR36 ;  /* 0x0000002400147c82 */ /* 0x000fe20008000000 */
[----:B------:R0:W-:Y:S01]  /*7180*/  UTMALDG.3D [UR32], [UR14], desc[UR22] ;  /* 0x000016200e0075b4 */ /* 0x0001e20008011000 */
[----:B------:R-:W-:Y:S01]  /*7190*/  UMOV UR9, UR33 ;  /* 0x0000002100097c82 */ /* 0x000fe20008000000 */
[----:B------:R-:W-:Y:S01]  /*71a0*/  UMOV UR11, UR19 ;  /* 0x00000013000b7c82 */ /* 0x000fe20008000000 */
[----:B------:R-:W-:Y:S01]  /*71b0*/  UMOV UR12, UR36 ;  /* 0x00000024000c7c82 */ /* 0x000fe20008000000 */
[----:B------:R-:W-:Y:S01]  /*71c0*/  UMOV UR10, UR26 ;  /* 0x0000001a000a7c82 */ /* 0x000fe20008000000 */
[----:B------:R-:W-:-:S02]  /*71d0*/  LOP3.LUT R2, R2, R5, RZ, 0x3c, !PT ;  /* 0x0000000502027212 */ /* 0x000fc400078e3cff */
[----:B------:R-:W-:Y:S01]  /*71e0*/  SEL R3, R3, RZ, P1 ;  /* 0x000000ff03037207 */ /* 0x000fe20000800000 */
[----:B------:R0:W-:Y:S01]  /*71f0*/  UTMALDG.3D [UR24], [UR14], desc[UR22] ;  /* 0x000016180e0075b4 */ /* 0x0001e20008011000 */
[----:B------:R0:W-:Y:S01]  /*7200*/  UTMALDG.3D [UR16], [UR42], desc[UR22] ;  /* 0x000016102a0075b4 */ /* 0x0001e20008011000 */
[----:B------:R0:W-:Y:S02]  /*7210*/  UTMALDG.3D [UR8], [UR42], desc[UR22] ;  /* 0x000016082a0075b4 */ /* 0x0001e40008011000 */
[----:B0-----:R-:W-:Y:S05]  /*7220*/  @P2 BRA `(.L_x_169) ;  /* 0xfffffffc00142947 */ /* 0x001fea000383ffff */
.L_x_165:
[----:B------:R-:W-:Y:S05]  /*7230*/  BSYNC B1 ;  /* 0x0000000000017941 */ /* 0x000fea0003800000 */
.L_x_164:
[----:B------:R-:W-:Y:S01]  /*7240*/  LOP3.LUT P4, RZ, R9, 0xff, RZ, 0xc0, !PT ;  /* 0x000000ff09ff7812 */ /* 0x000fe2000788c0ff */
[----:B------:R-:W-:Y:S01]  /*7250*/  VIADD R0, R0, UR37 ;  /* 0x0000002500007c36 */ /* 0x000fe20008000000 */
[----:B------:R-:W-:Y:S01]  /*7260*/  ULDC.64 UR8, c[0x0][0x650] ;  /* 0x0001940000087ab9 */ /* 0x000fe20000000a00 */
[----:B------:R-:W-:Y:S01]  /*7270*/  BSSY B1, `(.L_x_170) ;  /* 0x000006f000017945 */ /* 0x000fe20003800000 */
[----:B------:R-:W-:Y:S01]  /*7280*/  IMAD.MOV.U32 R18, RZ, RZ, -0x1 ;  /* 0xffffffffff127424 */ /* 0x000fe200078e00ff */
[----:B------:R-:W-:Y:S01]  /*7290*/  PRMT R9, RZ, 0x7610, R9 ;  /* 0x00007610ff097816 */ /* 0x000fe20000000009 */
[----:B------:R-:W-:Y:S01]  /*72a0*/  IMAD.MOV.U32 R19, RZ, RZ, -0x1 ;  /* 0xffffffffff137424 */ /* 0x000fe200078e00ff */
[C---:B------:R-:W-:Y:S02]  /*72b0*/  ISETP.GT.U32.AND P1, PT, R0.reuse, 0x3, PT ;  /* 0x000000030000780c */ /* 0x040fe40003f24070 */
[----:B------:R-:W-:Y:S02]  /*72c0*/  SHF.R.U32.HI R2, RZ, 0x2, R0 ;  /* 0x00000002ff027819 */ /* 0x000fe40000011600 */
[----:B------:R-:W-:-:S02]  /*72d0*/  LOP3.LUT R0, R0, 0x3, RZ, 0xc0, !PT ;  /* 0x0000000300007812 */ /* 0x000fc400078ec0ff */
[----:B------:R-:W0:Y:S01]  /*72e0*/  @P4 S2R R4, SR_CgaCtaId ;  /* 0x0000000000044919 */ /* 0x000e220000008800 */
[----:B------:R-:W-:Y:S02]  /*72f0*/  @P4 MOV R3, 0x400 ;  /* 0x0000040000034802 */ /* 0x000fe40000000f00 */
[----:B------:R-:W-:-:S04]  /*7300*/  LOP3.LUT R2, R2, 0x1, RZ, 0xc0, !PT ;  /* 0x0000000102027812 */ /* 0x000fc800078ec0ff */
[----:B------:R-:W-:Y:S02]  /*7310*/  ISETP.NE.U32.AND P2, PT, R2, 0x1, PT ;  /* 0x000000010200780c */ /* 0x000fe40003f45070 */
[----:B0-----:R-:W-:Y:S01]  /*7320*/  @P4 LEA R3, R4, R3, 0x18 ;  /* 0x0000000304034211 */ /* 0x001fe200078ec0ff */
[----:B------:R-:W-:-:S03]  /*7330*/  IMAD.U32 R4, RZ, RZ, UR37 ;  /* 0x00000025ff047e24 */ /* 0x000fc6000f8e00ff */
[----:B------:R0:W-:Y:S01]  /*7340*/  @P4 SYNCS.ARRIVE.TRANS64.A1T0 RZ, [R3+URZ+0x78], RZ ;  /* 0x000078ff03ff49a7 */ /* 0x0001e2000810003f */
[----:B------:R-:W-:Y:S02]  /*7350*/  IADD3 R16, P4, R16, UR52, RZ ;  /* 0x0000003410107c10 */ /* 0x000fe4000ff9e0ff */
[----:B------:R-:W-:Y:S02]  /*7360*/  ISETP.LT.U32.AND P1, PT, R4, 0x4, P1 ;  /* 0x000000040400780c */ /* 0x000fe40000f21070 */
[----:B------:R-:W-:Y:S02]  /*7370*/  IADD3.X R17, R17, UR39, RZ, P4, !PT ;  /* 0x0000002711117c10 */ /* 0x000fe4000a7fe4ff */
[----:B------:R-:W-:Y:S02]  /*7380*/  ISETP.GE.U32.AND P4, PT, R16, UR8, PT ;  /* 0x0000000810007c0c */ /* 0x000fe4000bf86070 */
[----:B0-----:R-:W-:Y:S02]  /*7390*/  SEL R3, RZ, 0x1, !P1 ;  /* 0x00000001ff037807 */ /* 0x001fe40004800000 */
[----:B------:R-:W-:-:S02]  /*73a0*/  ISETP.GE.U32.AND.EX P1, PT, R17, UR9, PT, P4 ;  /* 0x0000000911007c0c */ /* 0x000fc4000bf26140 */
[----:B------:R-:W-:-:S04]  /*73b0*/  ISETP.GT.U32.AND P2, PT, R4, 0x3, !P2 ;  /* 0x000000030400780c */ /* 0x000fc80005744070 */
[----:B------:R-:W-:-:S04]  /*73c0*/  SEL R2, RZ, 0x1, !P2 ;  /* 0x00000001ff027807 */ /* 0x000fc80005000000 */
[--C-:B------:R-:W-:Y:S01]  /*73d0*/  LOP3.LUT R8, R2, R8, R3.reuse, 0x96, !PT ;  /* 0x0000000802087212 */ /* 0x100fe200078e9603 */
[----:B------:R-:W-:Y:S01]  /*73e0*/  IMAD.MOV.U32 R2, RZ, RZ, -0x1 ;  /* 0xffffffffff027424 */ /* 0x000fe200078e00ff */
[----:B------:R-:W-:Y:S01]  /*73f0*/  PRMT R3, RZ, 0x7610, R3 ;  /* 0x00007610ff037816 */ /* 0x000fe20000000003 */
[----:B------:R-:W-:Y:S06]  /*7400*/  @P1 BRA `(.L_x_171) ;  /* 0x0000000400541947 */ /* 0x000fec0003800000 */
[----:B------:R-:W0:Y:S01]  /*7410*/  S2UR UR7, SR_CTAID.X ;  /* 0x00000000000779c3 */ /* 0x000e220000002500 */
[----:B------:R-:W-:Y:S01]  /*7420*/  ULDC.64 UR8, c[0x0][0x628] ;  /* 0x00018a0000087ab9 */ /* 0x000fe20000000a00 */
[----:B------:R-:W-:Y:S01]  /*7430*/  ULDC UR10, c[0x0][0x150] ;  /* 0x00005400000a7ab9 */ /* 0x000fe20000000800 */
[----:B------:R-:W-:Y:S01]  /*7440*/  ISETP.NE.U32.AND P1, PT, RZ, UR8, PT ;  /* 0x00000008ff007c0c */ /* 0x000fe2000bf25070 */
[----:B------:R-:W-:Y:S01]  /*7450*/  ULDC UR11, c[0x0][0x630] ;  /* 0x00018c00000b7ab9 */ /* 0x000fe20000000800 */
[----:B------:R-:W-:Y:S01]  /*7460*/  ULDC UR14, c[0x0][0x154] ;  /* 0x00005500000e7ab9 */ /* 0x000fe20000000800 */
[----:B------:R-:W-:Y:S01]  /*7470*/  IMAD.MOV.U32 R2, RZ, RZ, R16 ;  /* 0x000000ffff027224 */ /* 0x000fe200078e0010 */
[----:B------:R-:W-:Y:S01]  /*7480*/  ISETP.NE.AND.EX P1, PT, RZ, UR9, PT, P1 ;  /* 0x00000009ff007c0c */ /* 0x000fe2000bf25310 */
[----:B------:R-:W1:Y:S01]  /*7490*/  S2UR UR12, SR_CTAID.Y ;  /* 0x00000000000c79c3 */ /* 0x000e620000002600 */
[----:B0-----:R-:W-:-:S05]  /*74a0*/  I2FP.F32.U32 R3, UR7 ;  /* 0x0000000700037c45 */ /* 0x001fca0008201000 */
[----:B------:R-:W-:Y:S01]  /*74b0*/  FMUL R10, R3, UR10 ;  /* 0x0000000a030a7c20 */ /* 0x000fe20008400000 */
[----:B------:R-:W-:-:S05]  /*74c0*/  IMAD.MOV.U32 R3, RZ, RZ, R17 ;  /* 0x000000ffff037224 */ /* 0x000fca00078e0011 */
[----:B------:R-:W-:Y:S05]  /*74d0*/  @!P1 BRA `(.L_x_172) ;  /* 0x0000000000289947 */ /* 0x000fea0003800000 */
[----:B------:R-:W-:Y:S02]  /*74e0*/  ULDC UR10, c[0x0][0x634] ;  /* 0x00018d00000a7ab9 */ /* 0x000fe40000000800 */
[----:B------:R-:W-:-:S05]  /*74f0*/  IADD3 R7, P1, R16, UR10, RZ ;  /* 0x0000000a10077c10 */ /* 0x000fca000ff3e0ff */
[----:B------:R-:W-:-:S04]  /*7500*/  IMAD.X R11, RZ, RZ, R17, P1 ;  /* 0x000000ffff0b7224 */ /* 0x000fc800008e0611 */
[----:B------:R-:W-:-:S04]  /*7510*/  IMAD.WIDE.U32 R4, R11, UR8, RZ ;  /* 0x000000080b047c25 */ /* 0x000fc8000f8e00ff */
[----:B------:R-:W-:-:S04]  /*7520*/  IMAD.WIDE.U32 R4, P1, R7, UR9, R4 ;  /* 0x0000000907047c25 */ /* 0x000fc8000f820004 */
[----:B------:R-:W-:-:S04]  /*7530*/  IMAD.WIDE.U32 R6, R7, UR8, RZ ;  /* 0x0000000807067c25 */ /* 0x000fc8000f8e00ff */
[----:B------:R-:W-:Y:S01]  /*7540*/  IMAD.X R3, RZ, RZ, RZ, P1 ;  /* 0x000000ffff037224 */ /* 0x000fe200008e06ff */
[----:B------:R-:W-:Y:S01]  /*7550*/  IADD3 RZ, P1, R7, R4, RZ ;  /* 0x0000000407ff7210 */ /* 0x000fe20007f3e0ff */
[----:B------:R-:W-:-:S04]  /*7560*/  IMAD.MOV.U32 R2, RZ, RZ, R5 ;  /* 0x000000ffff027224 */ /* 0x000fc800078e0005 */
[----:B------:R-:W-:-:S08]  /*7570*/  IMAD.WIDE.U32.X R2, R11, UR9, R2, P1 ;  /* 0x000000090b027c25 */ /* 0x000fd000088e0402 */
.L_x_172:
[--C-:B------:R-:W-:Y:S01]  /*7580*/  SHF.R.U64 R19, R2, UR11, R3.reuse ;  /* 0x0000000b02137c19 */ /* 0x100fe20008001203 */
[----:B------:R-:W0:Y:S01]  /*7590*/  F2I.U32.TRUNC.NTZ R10, R10 ;  /* 0x0000000a000a7305 */ /* 0x000e22000020f000 */
[----:B------:R-:W-:Y:S01]  /*75a0*/  SHF.R.U32.HI R2, RZ, UR11, R3 ;  /* 0x0000000bff027c19 */ /* 0x000fe20008011603 */
[----:B------:R-:W-:Y:S01]  /*75b0*/  ULDC.64 UR8, c[0x0][0x620] ;  /* 0x0001880000087ab9 */ /* 0x000fe20000000a00 */
[----:B------:R-:W-:Y:S01]  /*75c0*/  IADD3 R5, P1, RZ, -R19, RZ ;  /* 0x80000013ff057210 */ /* 0x000fe20007f3e0ff */
[----:B------:R-:W2:Y:S01]  /*75d0*/  LDC R15, c[0x0][0x610] ;  /* 0x00018400ff0f7b82 */ /* 0x000ea20000000800 */
[----:B-1----:R-:W-:Y:S01]  /*75e0*/  I2FP.F32.U32 R4, UR12 ;  /* 0x0000000c00047c45 */ /* 0x002fe20008201000 */
[----:B------:R-:W-:Y:S01]  /*75f0*/  ULDC UR11, c[0x0][0x658] ;  /* 0x00019600000b7ab9 */ /* 0x000fe20000000800 */
[----:B------:R-:W-:Y:S01]  /*7600*/  ULDC UR16, c[0x0][0x648] ;  /* 0x0001920000107ab9 */ /* 0x000fe20000000800 */
[----:B------:R-:W-:Y:S02]  /*7610*/  IMAD.X R2, RZ, RZ, ~R2, P1 ;  /* 0x000000ffff027224 */ /* 0x000fe400008e0e02 */
[----:B------:R-:W-:Y:S01]  /*7620*/  FMUL R6, R4, UR14 ;  /* 0x0000000e04067c20 */ /* 0x000fe20008400000 */
[----:B------:R-:W-:Y:S01]  /*7630*/  ULDC.64 UR14, c[0x0][0x640] ;  /* 0x00019000000e7ab9 */ /* 0x000fe20000000a00 */
[----:B------:R-:W-:Y:S01]  /*7640*/  IMAD R4, R2, UR8, RZ ;  /* 0x0000000802047c24 */ /* 0x000fe2000f8e02ff */
[----:B------:R-:W-:Y:S01]  /*7650*/  ISETP.NE.U32.AND P1, PT, RZ, UR14, PT ;  /* 0x0000000eff007c0c */ /* 0x000fe2000bf25070 */
[C---:B------:R-:W-:Y:S01]  /*7660*/  IMAD.WIDE.U32 R2, R5.reuse, UR8, R16 ;  /* 0x0000000805027c25 */ /* 0x040fe2000f8e0010 */
[----:B0-----:R-:W-:Y:S01]  /*7670*/  R2UR UR8, R10 ;  /* 0x000000000a0872ca */ /* 0x001fe200000e0000 */
[----:B------:R-:W0:Y:S01]  /*7680*/  F2I.U32.TRUNC.NTZ R6, R6 ;  /* 0x0000000600067305 */ /* 0x000e22000020f000 */
[----:B------:R-:W-:Y:S01]  /*7690*/  ISETP.NE.AND.EX P1, PT, RZ, UR15, PT, P1 ;  /* 0x0000000fff007c0c */ /* 0x000fe2000bf25310 */
[----:B------:R-:W-:Y:S01]  /*76a0*/  IMAD R5, R5, UR9, R4 ;  /* 0x0000000905057c24 */ /* 0x000fe2000f8e0204 */
[----:B------:R-:W-:-:S03]  /*76b0*/  ULDC UR9, c[0x0][0x618] ;  /* 0x0001860000097ab9 */ /* 0x000fc60000000800 */
[----:B------:R-:W-:-:S05]  /*76c0*/  IMAD.IADD R3, R3, 0x1, R5 ;  /* 0x0000000103037824 */ /* 0x000fca00078e0205 */
[--C-:B------:R-:W-:Y:S02]  /*76d0*/  SHF.R.U64 R10, R2, UR9, R3.reuse ;  /* 0x00000009020a7c19 */ /* 0x100fe40008001203 */
[----:B------:R-:W-:Y:S01]  /*76e0*/  SHF.R.U32.HI R3, RZ, UR9, R3 ;  /* 0x00000009ff037c19 */ /* 0x000fe20008011603 */
[----:B------:R-:W-:Y:S01]  /*76f0*/  ULDC UR9, c[0x0][0x608] ;  /* 0x0001820000097ab9 */ /* 0x000fe20000000800 */
[----:B0-----:R-:W-:Y:S02]  /*7700*/  R2UR UR10, R6 ;  /* 0x00000000060a72ca */ /* 0x001fe400000e0000 */
[--C-:B------:R-:W-:Y:S02]  /*7710*/  SHF.R.U64 R12, R10, UR9, R3.reuse ;  /* 0x000000090a0c7c19 */ /* 0x100fe40008001203 */
[----:B------:R-:W-:Y:S01]  /*7720*/  SHF.R.U32.HI R3, RZ, UR9, R3 ;  /* 0x00000009ff037c19 */ /* 0x000fe20008011603 */
[----:B------:R-:W-:-:S03]  /*7730*/  UIADD3 UR9, -UR8, URZ, URZ ;  /* 0x0000003f08097290 */ /* 0x000fc6000fffe13f */
[--C-:B------:R-:W-:Y:S01]  /*7740*/  SHF.R.U64 R13, R12, UR11, R3.reuse ;  /* 0x0000000b0c0d7c19 */ /* 0x100fe20008001203 */
[----:B------:R-:W-:Y:S01]  /*7750*/  ULDC UR8, c[0x0][0x144] ;  /* 0x0000510000087ab9 */ /* 0x000fe20000000800 */
[----:B------:R-:W-:-:S03]  /*7760*/  SHF.R.U32.HI R3, RZ, UR11, R3 ;  /* 0x0000000bff037c19 */ /* 0x000fc60008011603 */
[----:B------:R-:W-:Y:S01]  /*7770*/  IMAD.MOV.U32 R2, RZ, RZ, R13 ;  /* 0x000000ffff027224 */ /* 0x000fe200078e000d */
[----:B------:R-:W-:Y:S06]  /*7780*/  @!P1 BRA `(.L_x_173) ;  /* 0x0000000000289947 */ /* 0x000fec0003800000 */
        /* <DEDUP_REMOVED lines=10> */
.L_x_173:
[----:B------:R-:W-:Y:S01]  /*7830*/  UISETP.NE.AND UP0, UPT, UR38, URZ, UPT ;  /* 0x0000003f2600728c */ /* 0x000fe2000bf05270 */
[----:B------:R-:W-:Y:S01]  /*7840*/  SHF.R.U64 R3, R2, UR16, R3 ;  /* 0x0000001002037c19 */ /* 0x000fe20008001203 */
[----:B------:R-:W-:Y:S01]  /*7850*/  UIADD3 UR10, -UR10, URZ, URZ ;  /* 0x0000003f0a0a7290 */ /* 0x000fe2000fffe13f */
[----:B------:R-:W-:Y:S01]  /*7860*/  LOP3.LUT R2, R12, UR6, RZ, 0xc0, !PT ;  /* 0x000000060c027c12 */ /* 0x000fe2000f8ec0ff */
[----:B------:R-:W-:Y:S01]  /*7870*/  UIMAD UR7, UR8, UR9, UR7 ;  /* 0x00000009080772a4 */ /* 0x000fe2000f8e0207 */
[----:B------:R-:W-:Y:S01]  /*7880*/  LOP3.LUT R5, R10, UR4, RZ, 0xc0, !PT ;  /* 0x000000040a057c12 */ /* 0x000fe2000f8ec0ff */
[----:B------:R-:W-:Y:S01]  /*7890*/  IMAD.MOV R4, RZ, RZ, -R3 ;  /* 0x000000ffff047224 */ /* 0x000fe200078e0a03 */
[----:B------:R-:W-:Y:S01]  /*78a0*/  ULDC UR8, c[0x0][0x148] ;  /* 0x0000520000087ab9 */ /* 0x000fe20000000800 */
[----:B------:R-:W-:Y:S01]  /*78b0*/  IMAD R18, R3, UR5, R2 ;  /* 0x0000000503127c24 */ /* 0x000fe2000f8e0202 */
[----:B------:R-:W-:Y:S01]  /*78c0*/  PLOP3.LUT P1, PT, PT, PT, UP0, 0x80, 0x0 ;  /* 0x000000000000781c */ /* 0x000fe20003f2f008 */
[----:B------:R-:W-:Y:S01]  /*78d0*/  IMAD.MOV.U32 R3, RZ, RZ, 0x1 ;  /* 0x00000001ff037424 */ /* 0x000fe200078e00ff */
[----:B------:R-:W-:-:S03]  /*78e0*/  @UP0 UIMAD UR7, UR8, UR10, UR12 ;  /* 0x0000000a080702a4 */ /* 0x000fc6000f8e020c */
[----:B------:R-:W-:Y:S02]  /*78f0*/  ULDC UR8, c[0x0][0x638] ;  /* 0x00018e0000087ab9 */ /* 0x000fe40000000800 */
[----:B------:R-:W-:Y:S02]  /*7900*/  IMAD R2, R4, UR8, R13 ;  /* 0x0000000804027c24 */ /* 0x000fe4000f8e020d */
[----:B--2---:R-:W-:Y:S01]  /*7910*/  IMAD R18, R18, R15, UR7 ;  /* 0x0000000712127e24 */ /* 0x004fe2000f8e020f */
[----:B------:R-:W-:Y:S02]  /*7920*/  ULDC UR7, c[0x0][0x600] ;  /* 0x0001800000077ab9 */ /* 0x000fe40000000800 */
[----:B------:R-:W-:-:S05]  /*7930*/  IMAD R5, R2, UR7, R5 ;  /* 0x0000000702057c24 */ /* 0x000fca000f8e0205 */
[----:B------:R-:W-:Y:S02]  /*7940*/  SEL R2, R5, R18, !P1 ;  /* 0x0000001205027207 */ /* 0x000fe40004800000 */
[----:B------:R-:W-:-:S07]  /*7950*/  SEL R18, R18, R5, !P1 ;  /* 0x0000000512127207 */ /* 0x000fce0004800000 */
.L_x_171:
[----:B------:R-:W-:Y:S05]  /*7960*/  BSYNC B1 ;  /* 0x0000000000017941 */ /* 0x000fea0003800000 */
.L_x_170:
[----:B------:R-:W-:-:S13]  /*7970*/  LOP3.LUT P1, RZ, R3, 0xff, RZ, 0xc0, !PT ;  /* 0x000000ff03ff7812 */ /* 0x000fda000782c0ff */
[----:B------:R-:W-:Y:S05]  /*7980*/  @P1 BRA `(.L_x_174) ;  /* 0xfffffff400081947 */ /* 0x000fea000383ffff */
[----:B------:R-:W-:Y:S05]  /*7990*/  BSYNC B0 ;  /* 0x0000000000007941 */ /* 0x000fea0003800000 */
.L_x_162:
[----:B------:R-:W-:-:S03]  /*79a0*/  UMOV UR7, 0xffffffff ;  /* 0xffffffff00077882 */ /* 0x000fc60000000000 */
[----:B------:R-:W-:Y:S05]  /*79b0*/  BRA.DIV UR7, `(.L_x_175) ;  /* 0x0000000607447947 */ /* 0x000fea000b800000 */
[----:B------:R-:W-:-:S13]  /*79c0*/  ELECT P6, URZ, PT ;  /* 0x00000000003f782f */ /* 0x000fda00038c0000 */
.L_x_191:
[----:B------:R-:W-:Y:S04]  /*79d0*/  BSSY B0, `(.L_x_176) ;  /* 0x000002c000007945 */ /* 0x000fe80003800000 */
[----:B------:R-:W-:Y:S05]  /*79e0*/  @!P6 BRA `(.L_x_177) ;  /* 0x0000000000a8e947 */ /* 0x000fea0003800000 */
[----:B------:R-:W-:-:S04]  /*79f0*/  ULOP3.LUT UR7, UR40, 0x2, URZ, 0xfc, !UPT ;  /* 0x0000000228077892 */ /* 0x000fc8000f8efc3f */
[----:B------:R-:W-:-:S06]  /*7a00*/  UISETP.NE.AND UP0, UPT, UR7, 0x3, UPT ;  /* 0x000000030700788c */ /* 0x000fcc000bf05270 */
[----:B------:R-:W-:-:S13]  /*7a10*/  PLOP3.LUT P0, PT, PT, PT, UP0, 0x80, 0x0 ;  /* 0x000000000000781c */ /* 0x000fda0003f0f008 */
[----:B------:R-:W-:Y:S05]  /*7a20*/  @!P0 BRA `(.L_x_178) ;  /* 0x0000000000048947 */ /* 0x000fea0003800000 */
[----:B------:R-:W-:Y:S01]  /*7a30*/  BPT.TRAP 0x1 ;  /* 0x000000040000795c */ /* 0x000fe20000300000 */
.L_x_178:
[----:B------:R-:W0:Y:S01]  /*7a40*/  S2R R3, SR_CgaCtaId ;  /* 0x0000000000037919 */ /* 0x000e220000008800 */
[----:B------:R-:W-:-:S04]  /*7a50*/  MOV R2, 0x400 ;  /* 0x0000040000027802 */ /* 0x000fc80000000f00 */
[----:B0-----:R-:W-:Y:S02]  /*7a60*/  LEA R3, R3, R2, 0x18 ;  /* 0x0000000203037211 */ /* 0x001fe400078ec0ff */
[----:B------:R-:W-:-:S03]  /*7a70*/  SHF.L.U32 R2, R8, 0x1f, RZ ;  /* 0x0000001f08027819 */ /* 0x000fc600000006ff */
[----:B------:R-:W-:-:S04]  /*7a80*/  VIADD R3, R3, 0x20 ;  /* 0x0000002003037836 */ /* 0x000fc80000000000 */
[C---:B------:R-:W-:Y:S02]  /*7a90*/  IMAD R7, R0.reuse, 0x8, R3 ;  /* 0x0000000800077824 */ /* 0x040fe400078e0203 */
[----:B------:R-:W-:Y:S02]  /*7aa0*/  VIADD R0, R0, 0x1 ;  /* 0x0000000100007836 */ /* 0x000fe40000000000 */
[----:B------:R-:W0:Y:S03]  /*7ab0*/  SYNCS.PHASECHK.TRANS64.TRYWAIT P0, [R7+URZ], R2 ;  /* 0x00000002070075a7 */ /* 0x000e26000800017f */
[----:B------:R-:W-:-:S04]  /*7ac0*/  ISETP.NE.AND P1, PT, R0, 0x4, PT ;  /* 0x000000040000780c */ /* 0x000fc80003f25270 */
[----:B------:R-:W-:Y:S02]  /*7ad0*/  SEL R5, RZ, 0x1, P1 ;  /* 0x00000001ff057807 */ /* 0x000fe40000800000 */
[----:B------:R-:W-:Y:S02]  /*7ae0*/  SEL R0, R0, RZ, P1 ;  /* 0x000000ff00007207 */ /* 0x000fe40000800000 */
[----:B------:R-:W-:-:S03]  /*7af0*/  LOP3.LUT R5, R8, R5, RZ, 0x3c, !PT ;  /* 0x0000000508057212 */ /* 0x000fc600078e3cff */
[----:B------:R-:W-:Y:S01]  /*7b00*/  IMAD R9, R0, 0x8, R3 ;  /* 0x0000000800097824 */ /* 0x000fe200078e0203 */
[----:B------:R-:W-:Y:S01]  /*7b10*/  SHF.L.U32 R4, R5, 0x1f, RZ ;  /* 0x0000001f05047819 */ /* 0x000fe200000006ff */
[----:B0-----:R-:W-:Y:S06]  /*7b20*/  @!P0 BRA `(.L_x_179) ;  /* 0x0000000400088947 */ /* 0x001fec0003800000 */
.L_x_192:
[----:B------:R-:W1:Y:S01]  /*7b30*/  SYNCS.PHASECHK.TRANS64.TRYWAIT P0, [R9+URZ], R4 ;  /* 0x00000004090075a7 */ /* 0x000e62000800017f */
[----:B------:R-:W-:-:S05]  /*7b40*/  VIADD R0, R0, 0x1 ;  /* 0x0000000100007836 */ /* 0x000fca0000000000 */
[----:B------:R-:W-:-:S04]  /*7b50*/  ISETP.NE.AND P1, PT, R0, 0x4, PT ;  /* 0x000000040000780c */ /* 0x000fc80003f25270 */
[----:B0-----:R-:W-:Y:S02]  /*7b60*/  SEL R2, RZ, 0x1, P1 ;  /* 0x00000001ff027807 */ /* 0x001fe40000800000 */
[----:B------:R-:W-:Y:S02]  /*7b70*/  SEL R0, R0, RZ, P1 ;  /* 0x000000ff00007207 */ /* 0x000fe40000800000 */
[----:B------:R-:W-:-:S03]  /*7b80*/  LOP3.LUT R7, R5, R2, RZ, 0x3c, !PT ;  /* 0x0000000205077212 */ /* 0x000fc600078e3cff */
[----:B------:R-:W-:Y:S01]  /*7b90*/  IMAD R6, R0, 0x8, R3 ;  /* 0x0000000800067824 */ /* 0x000fe200078e0203 */
[----:B------:R-:W-:Y:S01]  /*7ba0*/  SHF.L.U32 R5, R7, 0x1f, RZ ;  /* 0x0000001f07057819 */ /* 0x000fe200000006ff */
[----:B-1----:R-:W-:Y:S06]  /*7bb0*/  @!P0 BRA `(.L_x_180) ;  /* 0x0000000000f88947 */ /* 0x002fec0003800000 */
.L_x_193:
[----:B------:R-:W1:Y:S01]  /*7bc0*/  SYNCS.PHASECHK.TRANS64.TRYWAIT P0, [R6+URZ], R5 ;  /* 0x00000005060075a7 */ /* 0x000e62000800017f */
[----:B------:R-:W-:-:S05]  /*7bd0*/  VIADD R0, R0, 0x1 ;  /* 0x0000000100007836 */ /* 0x000fca0000000000 */
[----:B------:R-:W-:-:S04]  /*7be0*/  ISETP.NE.AND P1, PT, R0, 0x4, PT ;  /* 0x000000040000780c */ /* 0x000fc80003f25270 */
[----:B------:R-:W-:Y:S02]  /*7bf0*/  SEL R2, RZ, 0x1, P1 ;  /* 0x00000001ff027807 */ /* 0x000fe40000800000 */
[----:B------:R-:W-:Y:S02]  /*7c00*/  SEL R0, R0, RZ, P1 ;  /* 0x000000ff00007207 */ /* 0x000fe40000800000 */
[----:B------:R-:W-:Y:S01]  /*7c10*/  LOP3.LUT R2, R7, R2, RZ, 0x3c, !PT ;  /* 0x0000000207027212 */ /* 0x000fe200078e3cff */
[----:B-1----:R-:W-:Y:S06]  /*7c20*/  @!P0 BRA `(.L_x_181) ;  /* 0x0000000000f08947 */ /* 0x002fec0003800000 */
.L_x_194:
[----:B------:R-:W-:Y:S01]  /*7c30*/  IMAD R3, R0, 0x8, R3 ;  /* 0x0000000800037824 */ /* 0x000fe200078e0203 */
[----:B------:R-:W-:-:S07]  /*7c40*/  SHF.L.U32 R0, R2, 0x1f, RZ ;  /* 0x0000001f02007819 */ /* 0x000fce00000006ff */
.L_x_182:
[----:B--2---:R2:W3:Y:S02]  /*7c50*/  SYNCS.PHASECHK.TRANS64.TRYWAIT P0, [R3+URZ], R0 ;  /* 0x00000000030075a7 */ /* 0x0044e4000800017f */
[----:B---3--:R-:W-:Y:S05]  /*7c60*/  @!P0 NANOSLEEP.SYNCS 0x989680 ;  /* 0x009896800000895d */ /* 0x008fea0003900000 */
[----:B------:R-:W3:Y:S02]  /*7c70*/  @!P0 SYNCS.PHASECHK.TRANS64 P0, [R3+URZ], R0 ;  /* 0x00000000030085a7 */ /* 0x000ee4000800007f */
[----:B---3--:R-:W-:Y:S05]  /*7c80*/  @!P0 BRA `(.L_x_182) ;  /* 0xfffffffc00f08947 */ /* 0x008fea000383ffff */
.L_x_177:
[----:B------:R-:W-:Y:S05]  /*7c90*/  BSYNC B0 ;  /* 0x0000000000007941 */ /* 0x000fea0003800000 */
.L_x_176:
[----:B------:R-:W-:Y:S05]  /*7ca0*/  EXIT ;  /* 0x000000000000794d */ /* 0x000fea0003800000 */
.L_x_14:
[----:B0-----:R0:W1:Y:S02]  /*7cb0*/  SYNCS.PHASECHK.TRANS64.TRYWAIT P0, [R95+URZ+-0x8], R0 ;  /* 0xfffff8005f0075a7 */ /* 0x001064000800017f */
[----:B-1----:R-:W-:Y:S05]  /*7cc0*/  @!P0 NANOSLEEP.SYNCS 0x989680 ;  /* 0x009896800000895d */ /* 0x002fea0003900000 */
[----:B------:R-:W1:Y:S02]  /*7cd0*/  @!P0 SYNCS.PHASECHK.TRANS64 P0, [R95+URZ+-0x8], R0 ;  /* 0xfffff8005f0085a7 */ /* 0x000e64000800007f */
[----:B-1----:R-:W-:Y:S05]  /*7ce0*/  @!P0 BRA `(.L_x_14) ;  /* 0xfffffffc00f08947 */ /* 0x002fea000383ffff */
[----:B------:R-:W-:Y:S05]  /*7cf0*/  BRA `(.L_x_183) ;  /* 0xffffff9800547947 */ /* 0x000fea000383ffff */
.L_x_19:
[----:B-1----:R1:W2:Y:S02]  /*7d00*/  SYNCS.PHASECHK.TRANS64.TRYWAIT P1, [R3+URZ], R0 ;  /* 0x00000000030075a7 */ /* 0x0022a4000802017f */
[----:B--2---:R-:W-:Y:S05]  /*7d10*/  @!P1 NANOSLEEP.SYNCS 0x989680 ;  /* 0x009896800000995d */ /* 0x004fea0003900000 */
[----:B------:R-:W2:Y:S02]  /*7d20*/  @!P1 SYNCS.PHASECHK.TRANS64 P1, [R3+URZ], R0 ;  /* 0x00000000030095a7 */ /* 0x000ea4000802007f */
[----:B--2---:R-:W-:Y:S05]  /*7d30*/  @!P1 BRA `(.L_x_19) ;  /* 0xfffffffc00f09947 */ /* 0x004fea000383ffff */
[----:B------:R-:W-:Y:S05]  /*7d40*/  BRA `(.L_x_18) ;  /* 0xffffff9800cc7947 */ /* 0x000fea000383ffff */
.L_x_24:
[----:B-1----:R-:W-:-:S04]  /*7d50*/  IMAD.U32 R4, RZ, RZ, UR4 ;  /* 0x00000004ff047e24 */ /* 0x002fc8000f8e00ff */
[----:B------:R1:W2:Y:S03]  /*7d60*/  SYNCS.PHASECHK.TRANS64.TRYWAIT P1, [R4+URZ], R3 ;  /* 0x00000003040075a7 */ /* 0x0002a6000802017f */
[----:B--2---:R-:W-:Y:S05]  /*7d70*/  @!P1 NANOSLEEP.SYNCS 0x989680 ;  /* 0x009896800000995d */ /* 0x004fea0003900000 */
[----:B------:R-:W2:Y:S02]  /*7d80*/  @!P1 SYNCS.PHASECHK.TRANS64 P1, [R4+URZ], R3 ;  /* 0x00000003040095a7 */ /* 0x000ea4000802007f */
[----:B--2---:R-:W-:Y:S05]  /*7d90*/  @!P1 BRA `(.L_x_24) ;  /* 0xfffffffc00ec9947 */ /* 0x004fea000383ffff */
[----:B------:R-:W-:Y:S05]  /*7da0*/  BRA `(.L_x_23) ;  /* 0xffffffa0000c7947 */ /* 0x000fea000383ffff */
.L_x_30:
[----:B0-----:R0:W1:Y:S02]  /*7db0*/  SYNCS.PHASECHK.TRANS64.TRYWAIT P0, [R95+URZ+0x8], R0 ;  /* 0x000008005f0075a7 */ /* 0x001064000800017f */
[----:B-1----:R-:W-:Y:S05]  /*7dc0*/  @!P0 NANOSLEEP.SYNCS 0x989680 ;  /* 0x009896800000895d */ /* 0x002fea0003900000 */
[----:B------:R-:W1:Y:S02]  /*7dd0*/  @!P0 SYNCS.PHASECHK.TRANS64 P0, [R95+URZ+0x8], R0 ;  /* 0x000008005f0085a7 */ /* 0x000e64000800007f */
[----:B-1----:R-:W-:Y:S05]  /*7de0*/  @!P0 BRA `(.L_x_30) ;  /* 0xfffffffc00f08947 */ /* 0x002fea000383ffff */
[----:B------:R-:W-:Y:S05]  /*7df0*/  BRA `(.L_x_184) ;  /* 0xffffffa400847947 */ /* 0x000fea000383ffff */
.L_x_163:
[----:B------:R-:W-:Y:S01]  /*7e00*/  BSSY B1, `(.L_x_185) ;  /* 0x0000006000017945 */ /* 0x000fe20003800000 */
[----:B------:R-:W-:-:S07]  /*7e10*/  IMAD.MOV.U32 R15, RZ, RZ, -0x1 ;  /* 0xffffffffff0f7424 */ /* 0x000fce00078e00ff */
[----:B------:R-:W-:Y:S05]  /*7e20*/  WARPSYNC.COLLECTIVE R15, `(.L_x_186) ;  /* 0x000000000f0c7348 */ /* 0x000fea0003c00000 */
[----:B------:R-:W-:Y:S02]  /*7e30*/  ELECT P6, UR62, PT ;  /* 0x00000000003e782f */ /* 0x000fe400038c0000 */
[----:B------:R-:W-:Y:S01]  /*7e40*/  MOV R14, UR62 ;  /* 0x0000003e000e7c02 */ /* 0x000fe20008000f00 */
[----:B------:R-:W-:Y:S10]  /*7e50*/  ENDCOLLECTIVE ;  /* 0x000000000000791b */ /* 0x000ff40003800000 */
.L_x_186:
[----:B------:R-:W-:Y:S05]  /*7e60*/  BSYNC B1 ;  /* 0x0000000000017941 */ /* 0x000fea0003800000 */
.L_x_185:
[----:B------:R-:W-:Y:S05]  /*7e70*/  BRA `(.L_x_187) ;  /* 0xffffffec00d87947 */ /* 0x000fea000383ffff */
.L_x_166:
[----:B-1----:R1:W2:Y:S02]  /*7e80*/  SYNCS.PHASECHK.TRANS64.TRYWAIT P1, [R7+URZ+0x20], R4 ;  /* 0x00002004070075a7 */ /* 0x0022a4000802017f */
[----:B--2---:R-:W-:Y:S05]  /*7e90*/  @!P1 NANOSLEEP.SYNCS 0x989680 ;  /* 0x009896800000995d */ /* 0x004fea0003900000 */
[----:B------:R-:W2:Y:S02]  /*7ea0*/  @!P1 SYNCS.PHASECHK.TRANS64 P1, [R7+URZ+0x20], R4 ;  /* 0x00002004070095a7 */ /* 0x000ea4000802007f */
[----:B--2---:R-:W-:Y:S05]  /*7eb0*/  @!P1 BRA `(.L_x_166) ;  /* 0xfffffffc00f09947 */ /* 0x004fea000383ffff */
[----:B------:R-:W-:Y:S05]  /*7ec0*/  BRA `(.L_x_188) ;  /* 0xfffffff0000c7947 */ /* 0x000fea000383ffff */
.L_x_175:
[----:B------:R-:W-:Y:S01]  /*7ed0*/  BSSY B0, `(.L_x_189) ;  /* 0x0000006000007945 */ /* 0x000fe20003800000 */
[----:B------:R-:W-:-:S07]  /*7ee0*/  IMAD.MOV.U32 R15, RZ, RZ, -0x1 ;  /* 0xffffffffff0f7424 */ /* 0x000fce00078e00ff */
[----:B------:R-:W-:Y:S05]  /*7ef0*/  WARPSYNC.COLLECTIVE R15, `(.L_x_190) ;  /* 0x000000000f0c7348 */ /* 0x000fea0003c00000 */
[----:B------:R-:W-:Y:S02]  /*7f00*/  ELECT P6, UR62, PT ;  /* 0x00000000003e782f */ /* 0x000fe400038c0000 */
[----:B------:R-:W-:Y:S01]  /*7f10*/  MOV R14, UR62 ;  /* 0x0000003e000e7c02 */ /* 0x000fe20008000f00 */
[----:B------:R-:W-:Y:S10]  /*7f20*/  ENDCOLLECTIVE ;  /* 0x000000000000791b */ /* 0x000ff40003800000 */
.L_x_190:
[----:B------:R-:W-:Y:S05]  /*7f30*/  BSYNC B0 ;  /* 0x0000000000007941 */ /* 0x000fea0003800000 */
.L_x_189:
[----:B------:R-:W-:Y:S05]  /*7f40*/  BRA `(.L_x_191) ;  /* 0xfffffff800a07947 */ /* 0x000fea000383ffff */
.L_x_179:
[----:B0-----:R0:W1:Y:S02]  /*7f50*/  SYNCS.PHASECHK.TRANS64.TRYWAIT P0, [R7+URZ], R2 ;  /* 0x00000002070075a7 */ /* 0x001064000800017f */
[----:B-1----:R-:W-:Y:S05]  /*7f60*/  @!P0 NANOSLEEP.SYNCS 0x989680 ;  /* 0x009896800000895d */ /* 0x002fea0003900000 */
[----:B------:R-:W1:Y:S02]  /*7f70*/  @!P0 SYNCS.PHASECHK.TRANS64 P0, [R7+URZ], R2 ;  /* 0x00000002070085a7 */ /* 0x000e64000800007f */
[----:B-1----:R-:W-:Y:S05]  /*7f80*/  @!P0 BRA `(.L_x_179) ;  /* 0xfffffffc00f08947 */ /* 0x002fea000383ffff */
[----:B------:R-:W-:Y:S05]  /*7f90*/  BRA `(.L_x_192) ;  /* 0xfffffff800e47947 */ /* 0x000fea000383ffff */
.L_x_180:
[----:B0-----:R0:W1:Y:S02]  /*7fa0*/  SYNCS.PHASECHK.TRANS64.TRYWAIT P0, [R9+URZ], R4 ;  /* 0x00000004090075a7 */ /* 0x001064000800017f */
[----:B-1----:R-:W-:Y:S05]  /*7fb0*/  @!P0 NANOSLEEP.SYNCS 0x989680 ;  /* 0x009896800000895d */ /* 0x002fea0003900000 */
[----:B------:R-:W1:Y:S02]  /*7fc0*/  @!P0 SYNCS.PHASECHK.TRANS64 P0, [R9+URZ], R4 ;  /* 0x00000004090085a7 */ /* 0x000e64000800007f */
[----:B-1----:R-:W-:Y:S05]  /*7fd0*/  @!P0 BRA `(.L_x_180) ;  /* 0xfffffffc00f08947 */ /* 0x002fea000383ffff */
[----:B------:R-:W-:Y:S05]  /*7fe0*/  BRA `(.L_x_193) ;  /* 0xfffffff800f47947 */ /* 0x000fea000383ffff */
.L_x_181:
[----:B-1----:R1:W2:Y:S02]  /*7ff0*/  SYNCS.PHASECHK.TRANS64.TRYWAIT P0, [R6+URZ], R5 ;  /* 0x00000005060075a7 */ /* 0x0022a4000800017f */
[----:B--2---:R-:W-:Y:S05]  /*8000*/  @!P0 NANOSLEEP.SYNCS 0x989680 ;  /* 0x009896800000895d */ /* 0x004fea0003900000 */
[----:B------:R-:W2:Y:S02]  /*8010*/  @!P0 SYNCS.PHASECHK.TRANS64 P0, [R6+URZ], R5 ;  /* 0x00000005060085a7 */ /* 0x000ea4000800007f */
[----:B--2---:R-:W-:Y:S05]  /*8020*/  @!P0 BRA `(.L_x_181) ;  /* 0xfffffffc00f08947 */ /* 0x004fea000383ffff */
[----:B------:R-:W-:Y:S05]  /*8030*/  BRA `(.L_x_194) ;  /* 0xfffffff800fc7947 */ /* 0x000fea000383ffff */
.L_x_195:
[----:B------:R-:W-:-:S00]  /*8040*/  BRA `(.L_x_195) ;  /* 0xfffffffc00fc7947 */ /* 0x000fc0000383ffff */
[----:B------:R-:W-:-:S00]  /*8050*/  NOP ;  /* 0x0000000000007918 */ /* 0x000fc00000000000 */
        /* <DEDUP_REMOVED lines=10> */
.L_x_196:


//--------------------- .nv.global.init           --------------------------
	.section	.nv.global.init,"aw",@progbits
.nv.global.init:
	.type		$str$22,@object
	.size		$str$22,($str$23 - $str$22)
$str$22:
        /*0000*/ 	.byte	0x6b, 0x5f, 0x74, 0x69, 0x6c, 0x65, 0x5f, 0x63, 0x6f, 0x75, 0x6e, 0x74, 0x20, 0x3e, 0x3d, 0x20
        /*0010*/ 	.byte	0x31, 0x00
	.type		$str$23,@object
	.size		$str$23,(__unnamed_1 - $str$23)
$str$23:
        /*0012*/ 	.byte	0x2f, 0x74, 0x6d, 0x70, 0x2f, 0x63, 0x75, 0x74, 0x6c, 0x61, 0x73, 0x73, 0x5f, 0x73, 0x77, 0x65
        /*0022*/ 	.byte	0x65, 0x70, 0x5f, 0x73, 0x72, 0x63, 0x2f, 0x69, 0x6e, 0x63, 0x6c, 0x75, 0x64, 0x65, 0x2f, 0x63
        /*0032*/ 	.byte	0x75, 0x74, 0x6c, 0x61, 0x73, 0x73, 0x2f, 0x67, 0x65, 0x6d, 0x6d, 0x2f, 0x63, 0x6f, 0x6c, 0x6c
        /*0042*/ 	.byte	0x65, 0x63, 0x74, 0x69, 0x76, 0x65, 0x2f, 0x73, 0x6d, 0x39, 0x30, 0x5f, 0x6d, 0x6d, 0x61, 0x5f
        /*0052*/ 	.byte	0x74, 0x6d, 0x61, 0x5f, 0x67, 0x6d, 0x6d, 0x61, 0x5f, 0x73, 0x73, 0x5f, 0x77, 0x61, 0x72, 0x70
        /*0062*/ 	.byte	0x73, 0x70, 0x65, 0x63, 0x69, 0x61, 0x6c, 0x69, 0x7a, 0x65, 0x64, 0x2e, 0x68, 0x70, 0x70, 0x00
	.type		__unnamed_1,@object
	.size		__unnamed_1,(.L_0 - __unnamed_1)
__unnamed_1:
        /*0072*/ 	.byte	0x76, 0x6f, 0x69, 0x64, 0x20, 0x63, 0x75, 0x74, 0x6c, 0x61, 0x73, 0x73, 0x3a, 0x3a, 0x67, 0x65
        /* <DEDUP_REMOVED lines=176> */
        /*0b82*/ 	.byte	0x3a, 0x69, 0x64, 0x65, 0x6e, 0x74, 0x69, 0x74, 0x79, 0x5d, 0x00
.L_0:


//--------------------- .nv.shared._ZN7cutlass13device_kernelINS_4gemm6kernel13GemmUniversalIN4cute5tupleIJiiiiEEENS1_10collective13CollectiveMmaINS1_34MainloopSm90TmaGmmaWarpSpecializedILi4ENS5_IJNS4_1CILi1EEESB_SB_EEENS1_32KernelTmaWarpSpecializedPingpongEEENS5_IJNSA_ILi64EEENSA_ILi128EEESF_EEENS_10tfloat32_tENS5_IJlSB_lEEESI_SJ_NS4_8TiledMMAINS4_8MMA_AtomIJNS4_4SM904GMMA30MMA_64x128x8_F32TF32TF32_SS_TNILNSN_7ScaleInE1ELSP_1EEEEEENS4_6LayoutISC_NS5_IJNSA_ILi0EEEST_ST_EEEEENS5_IJNS4_10UnderscoreESW_SW_EEEEENS4_13SM90_TMA_LOADENS4_14ComposedLayoutINS4_7SwizzleILi3ELi4ELi3EEENS4_18smem_ptr_flag_bitsILi32EEENSS_INS5_IJNSA_ILi8EEENSA_ILi32EEEEEENS5_IJS16_SB_EEEEEEEvNS4_8identityESZ_S1A_vS1B_EENS_8epilogue10collective6detail29Sm90TmaWarpSpecializedAdapterINS1E_15DefaultEpilogueISI_SJ_SJ_NS1D_6thread17LinearCombinationISI_Li1EffLNS1I_9ScaleType4KindE0ELNS_15FloatRoundStyleE2ESI_EENS1_15EpilogueDefaultEEEEEvvEEEEvNT_6ParamsE --------------------------
	.section	.nv.shared._ZN7cutlass13device_kernelINS_4gemm6kernel13GemmUniversalIN4cute5tupleIJiiiiEEENS1_10collective13CollectiveMmaINS1_34MainloopSm90TmaGmmaWarpSpecializedILi4ENS5_IJNS4_1CILi1EEESB_SB_EEENS1_32KernelTmaWarpSpecializedPingpongEEENS5_IJNSA_ILi64EEENSA_ILi128EEESF_EEENS_10tfloat32_tENS5_IJlSB_lEEESI_SJ_NS4_8TiledMMAINS4_8MMA_AtomIJNS4_4SM904GMMA30MMA_64x128x8_F32TF32TF32_SS_TNILNSN_7ScaleInE1ELSP_1EEEEEENS4_6LayoutISC_NS5_IJNSA_ILi0EEEST_ST_EEEEENS5_IJNS4_10UnderscoreESW_SW_EEEEENS4_13SM90_TMA_LOADENS4_14ComposedLayoutINS4_7SwizzleILi3ELi4ELi3EEENS4_18smem_ptr_flag_bitsILi32EEENSS_INS5_IJNSA_ILi8EEENSA_ILi32EEEEEENS5_IJS16_SB_EEEEEEEvNS4_8identityESZ_S1A_vS1B_EENS_8epilogue10collective6detail29Sm90TmaWarpSpecializedAdapterINS1E_15DefaultEpilogueISI_SJ_SJ_NS1D_6thread17LinearCombinationISI_Li1EffLNS1I_9ScaleType4KindE0ELNS_15FloatRoundStyleE2ESI_EENS1_15EpilogueDefaultEEEEEvvEEEEvNT_6ParamsE,"aw",@nobits
	.sectionflags	@""
	.align	16
	.zero		1024


//--------------------- .nv.shared.reserved.0     --------------------------
	.section	.nv.shared.reserved.0,"aw",@nobits
	.weak		__nv_reservedSMEM_offset_0_alias
	.size		__nv_reservedSMEM_offset_0_alias, 0, 0
	.other		__nv_reservedSMEM_offset_0_alias,@"STO_CUDA_RESERVED_SHARED STV_DEFAULT"
__nv_reservedSMEM_offset_0_alias:
	.zero		0


//--------------------- .nv.global                --------------------------
	.section	.nv.global,"aw",@nobits
.nv.global:
	.type		_ZN39_INTERNAL_680ea2d3_4_k_cu_9a9ef061_60994cute1_E,@object
	.size		_ZN39_INTERNAL_680ea2d3_4_k_cu_9a9ef061_60994cute1_E,(_ZN39_INTERNAL_680ea2d3_4_k_cu_9a9ef061_60994cuda3std3__45__cpo6cbeginE - _ZN39_INTERNAL_680ea2d3_4_k_cu_9a9ef061_60994cute1_E)
_ZN39_INTERNAL_680ea2d3_4_k_cu_9a9ef061_60994cute1_E:
	.zero		1
	.type		_ZN39_INTERNAL_680ea2d3_4_k_cu_9a9ef061_60994cuda3std3__45__cpo6cbeginE,@object
	.size		_ZN39_INTERNAL_680ea2d3_4_k_cu_9a9ef061_60994cuda3std3__45__cpo6cbeginE,(_ZN39_INTERNAL_680ea2d3_4_k_cu_9a9ef061_60994cuda3std3__48in_placeE - _ZN39_INTERNAL_680ea2d3_4_k_cu_9a9ef061_60994cuda3std3__45__cpo6cbeginE)
_ZN39_INTERNAL_680ea2d3_4_k_cu_9a9ef061_60994cuda3std3__45__cpo6cbeginE:
	.zero		1
	.type		_ZN39_INTERNAL_680ea2d3_4_k_cu_9a9ef061_60994cuda3std3__48in_placeE,@object
	.size		_ZN39_INTERNAL_680ea2d3_4_k_cu_9a9ef061_60994cuda3std3__48in_placeE,(_ZN39_INTERNAL_680ea2d3_4_k_cu_9a9ef061_60994cuda3std6ranges3__45__cpo9iter_moveE - _ZN39_INTERNAL_680ea2d3_4_k_cu_9a9ef061_60994cuda3std3__48in_placeE)
_ZN39_INTERNAL_680ea2d3_4_k_cu_9a9ef061_60994cuda3std3__48in_placeE:
	.zero		1
	.type		_ZN39_INTERNAL_680ea2d3_4_k_cu_9a9ef061_60994cuda3std6ranges3__45__cpo9iter_moveE,@object
	.size		_ZN39_INTERNAL_680ea2d3_4_k_cu_9a9ef061_60994cuda3std6ranges3__45__cpo9iter_moveE,(_ZN39_INTERNAL_680ea2d3_4_k_cu_9a9ef061_60994cuda3std3__45__cpo5beginE - _ZN39_INTERNAL_680ea2d3_4_k_cu_9a9ef061_60994cuda3std6ranges3__45__cpo9iter_moveE)
_ZN39_INTERNAL_680ea2d3_4_k_cu_9a9ef061_60994cuda3std6ranges3__45__cpo9iter_moveE:
	.zero		1
	.type		_ZN39_INTERNAL_680ea2d3_4_k_cu_9a9ef061_60994cuda3std3__45__cpo5beginE,@object
	.size		_ZN39_INTERNAL_680ea2d3_4_k_cu_9a9ef061_60994cuda3std3__45__cpo5beginE,(_ZN39_INTERNAL_680ea2d3_4_k_cu_9a9ef061_60994cuda3std3__441_GLOBAL__N__680ea2d3_4_k_cu_9a9ef061_60996ignoreE - _ZN39_INTERNAL_680ea2d3_4_k_cu_9a9ef061_60994cuda3std3__45__cpo5beginE)
_ZN39_INTERNAL_680ea2d3_4_k_cu_9a9ef061_60994cuda3std3__45__cpo5beginE:
	.zero		1
	.type		_ZN39_INTERNAL_680ea2d3_4_k_cu_9a9ef061_60994cuda3std3__441_GLOBAL__N__680ea2d3_4_k_cu_9a9ef061_60996ignoreE,@object
	.size		_ZN39_INTERNAL_680ea2d3_4_k_cu_9a9ef061_60994cuda3std3__441_GLOBAL__N__680ea2d3_4_k_cu_9a9ef061_60996ignoreE,(_ZN39_INTERNAL_680ea2d3_4_k_cu_9a9ef061_60994cute7productE - _ZN39_INTERNAL_680ea2d3_4_k_cu_9a9ef061_60994cuda3std3__441_GLOBAL__N__680ea2d3_4_k_cu_9a9ef061_60996ignoreE)
_ZN39_INTERNAL_680ea2d3_4_k_cu_9a9ef061_60994cuda3std3__441_GLOBAL__N__680ea2d3_4_k_cu_9a9ef061_60996ignoreE:
	.zero		1
	.type		_ZN39_INTERNAL_680ea2d3_4_k_cu_9a9ef061_60994cute7productE,@object
	.size		_ZN39_INTERNAL_680ea2d3_4_k_cu_9a9ef061_60994cute7productE,(_ZN39_INTERNAL_680ea2d3_4_k_cu_9a9ef061_60994cuda3std3__45__cpo3endE - _ZN39_INTERNAL_680ea2d3_4_k_cu_9a9ef061_60994cute7productE)
_ZN39_INTERNAL_680ea2d3_4_k_cu_9a9ef061_60994cute7productE:
	.zero		1
	.type		_ZN39_INTERNAL_680ea2d3_4_k_cu_9a9ef061_60994cuda3std3__45__cpo3endE,@object
	.size		_ZN39_INTERNAL_680ea2d3_4_k_cu_9a9ef061_60994cuda3std3__45__cpo3endE,(_ZN39_INTERNAL_680ea2d3_4_k_cu_9a9ef061_60994cuda3std3__419piecewise_constructE - _ZN39_INTERNAL_680ea2d3_4_k_cu_9a9ef061_60994cuda3std3__45__cpo3endE)
_ZN39_INTERNAL_680ea2d3_4_k_cu_9a9ef061_60994cuda3std3__45__cpo3endE:
	.zero		1
	.type		_ZN39_INTERNAL_680ea2d3_4_k_cu_9a9ef061_60994cuda3std3__419piecewise_constructE,@object
	.size		_ZN39_INTERNAL_680ea2d3_4_k_cu_9a9ef061_60994cuda3std3__419piecewise_constructE,(_ZN39_INTERNAL_680ea2d3_4_k_cu_9a9ef061_60994cuda3std3__45__cpo4cendE - _ZN39_INTERNAL_680ea2d3_4_k_cu_9a9ef061_60994cuda3std3__419piecewise_constructE)
_ZN39_INTERNAL_680ea2d3_4_k_cu_9a9ef061_60994cuda3std3__419piecewise_constructE:
	.zero		1
	.type		_ZN39_INTERNAL_680ea2d3_4_k_cu_9a9ef061_60994cuda3std3__45__cpo4cendE,@object
	.size		_ZN39_INTERNAL_680ea2d3_4_k_cu_9a9ef061_60994cuda3std3__45__cpo4cendE,(_ZN39_INTERNAL_680ea2d3_4_k_cu_9a9ef061_60994cuda3std6ranges3__45__cpo4swapE - _ZN39_INTERNAL_680ea2d3_4_k_cu_9a9ef061_60994cuda3std3__45__cpo4cendE)
_ZN39_INTERNAL_680ea2d3_4_k_cu_9a9ef061_60994cuda3std3__45__cpo4cendE:
	.zero		1
	.type		_ZN39_INTERNAL_680ea2d3_4_k_cu_9a9ef061_60994cuda3std6ranges3__45__cpo4swapE,@object
	.size		_ZN39_INTERNAL_680ea2d3_4_k_cu_9a9ef061_60994cuda3std6ranges3__45__cpo4swapE,(.L_8 - _ZN39_INTERNAL_680ea2d3_4_k_cu_9a9ef061_60994cuda3std6ranges3__45__cpo4swapE)
_ZN39_INTERNAL_680ea2d3_4_k_cu_9a9ef061_60994cuda3std6ranges3__45__cpo4swapE:
	.zero		1
.L_8:


//--------------------- .nv.constant0._ZN7cutlass13device_kernelINS_4gemm6kernel13GemmUniversalIN4cute5tupleIJiiiiEEENS1_10collective13CollectiveMmaINS1_34MainloopSm90TmaGmmaWarpSpecializedILi4ENS5_IJNS4_1CILi1EEESB_SB_EEENS1_32KernelTmaWarpSpecializedPingpongEEENS5_IJNSA_ILi64EEENSA_ILi128EEESF_EEENS_10tfloat32_tENS5_IJlSB_lEEESI_SJ_NS4_8TiledMMAINS4_8MMA_AtomIJNS4_4SM904GMMA30MMA_64x128x8_F32TF32TF32_SS_TNILNSN_7ScaleInE1ELSP_1EEEEEENS4_6LayoutISC_NS5_IJNSA_ILi0EEEST_ST_EEEEENS5_IJNS4_10UnderscoreESW_SW_EEEEENS4_13SM90_TMA_LOADENS4_14ComposedLayoutINS4_7SwizzleILi3ELi4ELi3EEENS4_18smem_ptr_flag_bitsILi32EEENSS_INS5_IJNSA_ILi8EEENSA_ILi32EEEEEENS5_IJS16_SB_EEEEEEEvNS4_8identityESZ_S1A_vS1B_EENS_8epilogue10collective6detail29Sm90TmaWarpSpecializedAdapterINS1E_15DefaultEpilogueISI_SJ_SJ_NS1D_6thread17LinearCombinationISI_Li1EffLNS1I_9ScaleType4KindE0ELNS_15FloatRoundStyleE2ESI_EENS1_15EpilogueDefaultEEEEEvvEEEEvNT_6ParamsE --------------------------
	.section	.nv.constant0._ZN7cutlass13device_kernelINS_4gemm6kernel13GemmUniversalIN4cute5tupleIJiiiiEEENS1_10collective13CollectiveMmaINS1_34MainloopSm90TmaGmmaWarpSpecializedILi4ENS5_IJNS4_1CILi1EEESB_SB_EEENS1_32KernelTmaWarpSpecializedPingpongEEENS5_IJNSA_ILi64EEENSA_ILi128EEESF_EEENS_10tfloat32_tENS5_IJlSB_lEEESI_SJ_NS4_8TiledMMAINS4_8MMA_AtomIJNS4_4SM904GMMA30MMA_64x128x8_F32TF32TF32_SS_TNILNSN_7ScaleInE1ELSP_1EEEEEENS4_6LayoutISC_NS5_IJNSA_ILi0EEEST_ST_EEEEENS5_IJNS4_10UnderscoreESW_SW_EEEEENS4_13SM90_TMA_LOADENS4_14ComposedLayoutINS4_7SwizzleILi3ELi4ELi3EEENS4_18smem_ptr_flag_bitsILi32EEENSS_INS5_IJNSA_ILi8EEENSA_ILi32EEEEEENS5_IJS16_SB_EEEEEEEvNS4_8identityESZ_S1A_vS1B_EENS_8epilogue10collective6detail29Sm90TmaWarpSpecializedAdapterINS1E_15DefaultEpilogueISI_SJ_SJ_NS1D_6thread17LinearCombinationISI_Li1EffLNS1I_9ScaleType4KindE0ELNS_15FloatRoundStyleE2ESI_EENS1_15EpilogueDefaultEEEEEvvEEEEvNT_6ParamsE,"a",@progbits
	.sectionflags	@""
	.align	4
.nv.constant0._ZN7cutlass13device_kernelINS_4gemm6kernel13GemmUniversalIN4cute5tupleIJiiiiEEENS1_10collective13CollectiveMmaINS1_34MainloopSm90TmaGmmaWarpSpecializedILi4ENS5_IJNS4_1CILi1EEESB_SB_EEENS1_32KernelTmaWarpSpecializedPingpongEEENS5_IJNSA_ILi64EEENSA_ILi128EEESF_EEENS_10tfloat32_tENS5_IJlSB_lEEESI_SJ_NS4_8TiledMMAINS4_8MMA_AtomIJNS4_4SM904GMMA30MMA_64x128x8_F32TF32TF32_SS_TNILNSN_7ScaleInE1ELSP_1EEEEEENS4_6LayoutISC_NS5_IJNSA_ILi0EEEST_ST_EEEEENS5_IJNS4_10UnderscoreESW_SW_EEEEENS4_13SM90_TMA_LOADENS4_14ComposedLayoutINS4_7SwizzleILi3ELi4ELi3EEENS4_18smem_ptr_flag_bitsILi32EEENSS_INS5_IJNSA_ILi8EEENSA_ILi32EEEEEENS5_IJS16_SB_EEEEEEEvNS4_8identityESZ_S1A_vS1B_EENS_8epilogue10collective6detail29Sm90TmaWarpSpecializedAdapterINS1E_15DefaultEpilogueISI_SJ_SJ_NS1D_6thread17LinearCombinationISI_Li1EffLNS1I_9ScaleType4KindE0ELNS_15FloatRoundStyleE2ESI_EENS1_15EpilogueDefaultEEEEEvvEEEEvNT_6ParamsE:
	.zero		1664


//--------------------- SYMBOLS --------------------------

	.type		.nv.reservedSmem.offset0,@object
	.size		.nv.reservedSmem.offset0,0x4
	.type		__assertfail,@function
